//
// Generated by NVIDIA NVVM Compiler
//
// Compiler Build ID: CL-36424714
// Cuda compilation tools, release 13.0, V13.0.88
// Based on NVVM 20.0.0
//

.version 9.0
.target sm_100
.address_size 64

	// .globl	_Z15evaluate_kernelPPKdPdPS2_i
.func  (.param .align 16 .b8 func_retval0[16]) __internal_trig_reduction_slowpathd
(
	.param .b64 __internal_trig_reduction_slowpathd_param_0
)
;
.const .align 4 .b8 nnz_in[4] = {19};
.const .align 4 .b8 nnz_out[4] = {36};
.const .align 4 .u32 n_w = 24;
.global .align 8 .b8 __cudart_i2opi_d[144] = {8, 93, 141, 31, 177, 95, 251, 107, 234, 146, 82, 138, 247, 57, 7, 61, 123, 241, 229, 235, 199, 186, 39, 117, 45, 234, 95, 158, 102, 63, 70, 79, 183, 9, 203, 39, 207, 126, 54, 109, 31, 109, 10, 90, 139, 17, 47, 239, 15, 152, 5, 222, 255, 151, 248, 31, 59, 40, 249, 189, 139, 95, 132, 156, 244, 57, 83, 131, 57, 214, 145, 57, 65, 126, 95, 180, 38, 112, 156, 233, 132, 68, 187, 46, 245, 53, 130, 232, 62, 167, 41, 177, 28, 235, 29, 254, 28, 146, 209, 9, 234, 46, 73, 6, 224, 210, 77, 66, 58, 110, 36, 183, 97, 197, 187, 222, 171, 99, 81, 254, 65, 144, 67, 60, 153, 149, 98, 219, 192, 221, 52, 245, 209, 87, 39, 252, 41, 21, 68, 78, 110, 131, 249, 162};
.global .align 16 .b8 __cudart_sin_cos_coeffs[128] = {70, 210, 176, 44, 241, 229, 90, 190, 146, 227, 172, 105, 227, 29, 199, 62, 161, 98, 219, 25, 160, 1, 42, 191, 24, 8, 17, 17, 17, 17, 129, 63, 84, 85, 85, 85, 85, 85, 197, 191, 0, 0, 0, 0, 0, 0, 0, 0, 0, 0, 0, 0, 0, 0, 0, 0, 100, 129, 253, 32, 131, 255, 168, 189, 40, 133, 239, 193, 167, 238, 33, 62, 217, 230, 6, 142, 79, 126, 146, 190, 233, 188, 221, 25, 160, 1, 250, 62, 71, 93, 193, 22, 108, 193, 86, 191, 81, 85, 85, 85, 85, 85, 165, 63, 0, 0, 0, 0, 0, 0, 224, 191, 0, 0, 0, 0, 0, 0, 240, 63};

.visible .entry _Z15evaluate_kernelPPKdPdPS2_i(
	.param .u64 .ptr .align 1 _Z15evaluate_kernelPPKdPdPS2_i_param_0,
	.param .u64 .ptr .align 1 _Z15evaluate_kernelPPKdPdPS2_i_param_1,
	.param .u64 .ptr .align 1 _Z15evaluate_kernelPPKdPdPS2_i_param_2,
	.param .u32 _Z15evaluate_kernelPPKdPdPS2_i_param_3
)
{
	.reg .pred 	%p<98>;
	.reg .b32 	%r<282>;
	.reg .b64 	%rd<240>;
	.reg .b64 	%fd<1188>;

	ld.param.u64 	%rd8, [_Z15evaluate_kernelPPKdPdPS2_i_param_1];
	ld.param.u32 	%r103, [_Z15evaluate_kernelPPKdPdPS2_i_param_3];
	mov.u32 	%r104, %ctaid.x;
	mov.u32 	%r105, %ntid.x;
	mov.u32 	%r106, %tid.x;
	mad.lo.s32 	%r1, %r104, %r105, %r106;
	setp.ge.s32 	%p1, %r1, %r103;
	@%p1 bra 	$L__BB0_110;
	ld.param.u64 	%rd232, [_Z15evaluate_kernelPPKdPdPS2_i_param_0];
	ld.const.u32 	%r107, [n_w];
	cvta.to.global.u64 	%rd10, %rd8;
	cvta.to.global.u64 	%rd1, %rd232;
	mul.lo.s32 	%r108, %r107, %r1;
	mul.wide.s32 	%rd11, %r108, 8;
	add.s64 	%rd2, %rd10, %rd11;
	mov.b64 	%rd12, 4607182418800017408;
	st.global.u64 	[%rd2], %rd12;
	ld.global.u64 	%rd13, [%rd1];
	ld.const.u32 	%r109, [nnz_in];
	mul.lo.s32 	%r2, %r109, %r1;
	mul.wide.s32 	%rd14, %r2, 8;
	add.s64 	%rd15, %rd13, %rd14;
	ld.f64 	%fd175, [%rd15+32];
	st.global.f64 	[%rd2+8], %fd175;
	add.f64 	%fd1, %fd175, %fd175;
	st.global.f64 	[%rd2+16], %fd1;
	mul.f64 	%fd176, %fd175, %fd1;
	st.global.f64 	[%rd2+24], %fd176;
	ld.global.u64 	%rd16, [%rd1];
	add.s64 	%rd17, %rd16, %rd14;
	ld.f64 	%fd177, [%rd17+40];
	add.f64 	%fd2, %fd177, %fd177;
	st.global.f64 	[%rd2+40], %fd2;
	mul.f64 	%fd178, %fd177, %fd2;
	st.global.f64 	[%rd2+32], %fd178;
	add.f64 	%fd179, %fd178, %fd176;
	mov.f64 	%fd180, 0d3FF0000000000000;
	sub.f64 	%fd3, %fd180, %fd179;
	st.global.f64 	[%rd2+48], %fd3;
	ld.global.u64 	%rd18, [%rd1];
	add.s64 	%rd19, %rd18, %rd14;
	ld.f64 	%fd4, [%rd19+64];
	st.global.f64 	[%rd2+56], %fd4;
	abs.f64 	%fd5, %fd4;
	setp.neu.f64 	%p2, %fd5, 0d7FF0000000000000;
	@%p2 bra 	$L__BB0_3;
	mov.f64 	%fd186, 0d0000000000000000;
	mul.rn.f64 	%fd1153, %fd4, %fd186;
	mov.b32 	%r247, 1;
	bra.uni 	$L__BB0_6;
$L__BB0_3:
	mul.f64 	%fd181, %fd4, 0d3FE45F306DC9C883;
	cvt.rni.s32.f64 	%r246, %fd181;
	cvt.rn.f64.s32 	%fd182, %r246;
	fma.rn.f64 	%fd183, %fd182, 0dBFF921FB54442D18, %fd4;
	fma.rn.f64 	%fd184, %fd182, 0dBC91A62633145C00, %fd183;
	fma.rn.f64 	%fd1153, %fd182, 0dB97B839A252049C0, %fd184;
	setp.ltu.f64 	%p3, %fd5, 0d41E0000000000000;
	@%p3 bra 	$L__BB0_5;
	{ // callseq 0, 0
	.param .b64 param0;
	st.param.f64 	[param0], %fd4;
	.param .align 16 .b8 retval0[16];
	call.uni (retval0), 
	__internal_trig_reduction_slowpathd, 
	(
	param0
	);
	ld.param.f64 	%fd1153, [retval0];
	ld.param.b32 	%r246, [retval0+8];
	} // callseq 0
$L__BB0_5:
	add.s32 	%r247, %r246, 1;
$L__BB0_6:
	shl.b32 	%r112, %r247, 6;
	cvt.u64.u32 	%rd20, %r112;
	and.b64  	%rd21, %rd20, 64;
	mov.u64 	%rd22, __cudart_sin_cos_coeffs;
	add.s64 	%rd23, %rd22, %rd21;
	mul.rn.f64 	%fd187, %fd1153, %fd1153;
	and.b32  	%r113, %r247, 1;
	setp.eq.b32 	%p4, %r113, 1;
	selp.f64 	%fd188, 0dBDA8FF8320FD8164, 0d3DE5DB65F9785EBA, %p4;
	ld.global.nc.v2.f64 	{%fd189, %fd190}, [%rd23];
	fma.rn.f64 	%fd191, %fd188, %fd187, %fd189;
	fma.rn.f64 	%fd192, %fd191, %fd187, %fd190;
	ld.global.nc.v2.f64 	{%fd193, %fd194}, [%rd23+16];
	fma.rn.f64 	%fd195, %fd192, %fd187, %fd193;
	fma.rn.f64 	%fd196, %fd195, %fd187, %fd194;
	ld.global.nc.v2.f64 	{%fd197, %fd198}, [%rd23+32];
	fma.rn.f64 	%fd199, %fd196, %fd187, %fd197;
	fma.rn.f64 	%fd200, %fd199, %fd187, %fd198;
	fma.rn.f64 	%fd201, %fd200, %fd1153, %fd1153;
	fma.rn.f64 	%fd202, %fd200, %fd187, 0d3FF0000000000000;
	selp.f64 	%fd203, %fd202, %fd201, %p4;
	and.b32  	%r114, %r247, 2;
	setp.eq.s32 	%p5, %r114, 0;
	mov.f64 	%fd204, 0d0000000000000000;
	sub.f64 	%fd205, %fd204, %fd203;
	selp.f64 	%fd11, %fd203, %fd205, %p5;
	st.global.f64 	[%rd2+64], %fd11;
	mul.f64 	%fd12, %fd3, %fd11;
	st.global.f64 	[%rd2+72], %fd12;
	ld.global.u64 	%rd24, [%rd1];
	add.s64 	%rd26, %rd24, %rd14;
	ld.f64 	%fd13, [%rd26+24];
	st.global.f64 	[%rd2+80], %fd13;
	mul.f64 	%fd206, %fd13, %fd2;
	st.global.f64 	[%rd2+88], %fd206;
	ld.global.u64 	%rd27, [%rd1];
	add.s64 	%rd28, %rd27, %rd14;
	ld.f64 	%fd14, [%rd28+48];
	st.global.f64 	[%rd2+96], %fd14;
	mul.f64 	%fd207, %fd14, %fd1;
	st.global.f64 	[%rd2+104], %fd207;
	add.f64 	%fd15, %fd207, %fd206;
	st.global.f64 	[%rd2+112], %fd15;
	ld.global.u64 	%rd29, [%rd1];
	add.s64 	%rd30, %rd29, %rd14;
	ld.f64 	%fd16, [%rd30+56];
	abs.f64 	%fd17, %fd16;
	setp.neu.f64 	%p6, %fd17, 0d7FF0000000000000;
	@%p6 bra 	$L__BB0_8;
	mov.f64 	%fd213, 0d0000000000000000;
	mul.rn.f64 	%fd1155, %fd16, %fd213;
	mov.b32 	%r249, 1;
	bra.uni 	$L__BB0_11;
$L__BB0_8:
	mul.f64 	%fd208, %fd16, 0d3FE45F306DC9C883;
	cvt.rni.s32.f64 	%r248, %fd208;
	cvt.rn.f64.s32 	%fd209, %r248;
	fma.rn.f64 	%fd210, %fd209, 0dBFF921FB54442D18, %fd16;
	fma.rn.f64 	%fd211, %fd209, 0dBC91A62633145C00, %fd210;
	fma.rn.f64 	%fd1155, %fd209, 0dB97B839A252049C0, %fd211;
	setp.ltu.f64 	%p7, %fd17, 0d41E0000000000000;
	@%p7 bra 	$L__BB0_10;
	{ // callseq 1, 0
	.param .b64 param0;
	st.param.f64 	[param0], %fd16;
	.param .align 16 .b8 retval0[16];
	call.uni (retval0), 
	__internal_trig_reduction_slowpathd, 
	(
	param0
	);
	ld.param.f64 	%fd1155, [retval0];
	ld.param.b32 	%r248, [retval0+8];
	} // callseq 1
$L__BB0_10:
	add.s32 	%r249, %r248, 1;
$L__BB0_11:
	setp.neu.f64 	%p8, %fd17, 0d7FF0000000000000;
	shl.b32 	%r117, %r249, 6;
	cvt.u64.u32 	%rd31, %r117;
	and.b64  	%rd32, %rd31, 64;
	mov.u64 	%rd33, __cudart_sin_cos_coeffs;
	add.s64 	%rd34, %rd33, %rd32;
	mul.rn.f64 	%fd214, %fd1155, %fd1155;
	and.b32  	%r118, %r249, 1;
	setp.eq.b32 	%p9, %r118, 1;
	selp.f64 	%fd215, 0dBDA8FF8320FD8164, 0d3DE5DB65F9785EBA, %p9;
	ld.global.nc.v2.f64 	{%fd216, %fd217}, [%rd34];
	fma.rn.f64 	%fd218, %fd215, %fd214, %fd216;
	fma.rn.f64 	%fd219, %fd218, %fd214, %fd217;
	ld.global.nc.v2.f64 	{%fd220, %fd221}, [%rd34+16];
	fma.rn.f64 	%fd222, %fd219, %fd214, %fd220;
	fma.rn.f64 	%fd223, %fd222, %fd214, %fd221;
	ld.global.nc.v2.f64 	{%fd224, %fd225}, [%rd34+32];
	fma.rn.f64 	%fd226, %fd223, %fd214, %fd224;
	fma.rn.f64 	%fd227, %fd226, %fd214, %fd225;
	fma.rn.f64 	%fd228, %fd227, %fd1155, %fd1155;
	fma.rn.f64 	%fd229, %fd227, %fd214, 0d3FF0000000000000;
	selp.f64 	%fd230, %fd229, %fd228, %p9;
	and.b32  	%r119, %r249, 2;
	setp.eq.s32 	%p10, %r119, 0;
	mov.f64 	%fd231, 0d0000000000000000;
	sub.f64 	%fd232, %fd231, %fd230;
	selp.f64 	%fd233, %fd230, %fd232, %p10;
	st.global.f64 	[%rd2+128], %fd233;
	mul.f64 	%fd23, %fd15, %fd233;
	mul.f64 	%fd234, %fd1, %fd13;
	st.global.f64 	[%rd2+16], %fd234;
	mul.f64 	%fd235, %fd2, %fd14;
	st.global.f64 	[%rd2+144], %fd235;
	sub.f64 	%fd24, %fd234, %fd235;
	st.global.f64 	[%rd2+152], %fd24;
	@%p8 bra 	$L__BB0_13;
	mov.f64 	%fd241, 0d0000000000000000;
	mul.rn.f64 	%fd1156, %fd16, %fd241;
	mov.b32 	%r250, 0;
	bra.uni 	$L__BB0_15;
$L__BB0_13:
	mul.f64 	%fd236, %fd16, 0d3FE45F306DC9C883;
	cvt.rni.s32.f64 	%r250, %fd236;
	cvt.rn.f64.s32 	%fd237, %r250;
	fma.rn.f64 	%fd238, %fd237, 0dBFF921FB54442D18, %fd16;
	fma.rn.f64 	%fd239, %fd237, 0dBC91A62633145C00, %fd238;
	fma.rn.f64 	%fd1156, %fd237, 0dB97B839A252049C0, %fd239;
	setp.ltu.f64 	%p11, %fd17, 0d41E0000000000000;
	@%p11 bra 	$L__BB0_15;
	{ // callseq 2, 0
	.param .b64 param0;
	st.param.f64 	[param0], %fd16;
	.param .align 16 .b8 retval0[16];
	call.uni (retval0), 
	__internal_trig_reduction_slowpathd, 
	(
	param0
	);
	ld.param.f64 	%fd1156, [retval0];
	ld.param.b32 	%r250, [retval0+8];
	} // callseq 2
$L__BB0_15:
	setp.neu.f64 	%p12, %fd5, 0d7FF0000000000000;
	shl.b32 	%r122, %r250, 6;
	cvt.u64.u32 	%rd35, %r122;
	and.b64  	%rd36, %rd35, 64;
	add.s64 	%rd38, %rd33, %rd36;
	mul.rn.f64 	%fd242, %fd1156, %fd1156;
	and.b32  	%r123, %r250, 1;
	setp.eq.b32 	%p13, %r123, 1;
	selp.f64 	%fd243, 0dBDA8FF8320FD8164, 0d3DE5DB65F9785EBA, %p13;
	ld.global.nc.v2.f64 	{%fd244, %fd245}, [%rd38];
	fma.rn.f64 	%fd246, %fd243, %fd242, %fd244;
	fma.rn.f64 	%fd247, %fd246, %fd242, %fd245;
	ld.global.nc.v2.f64 	{%fd248, %fd249}, [%rd38+16];
	fma.rn.f64 	%fd250, %fd247, %fd242, %fd248;
	fma.rn.f64 	%fd251, %fd250, %fd242, %fd249;
	ld.global.nc.v2.f64 	{%fd252, %fd253}, [%rd38+32];
	fma.rn.f64 	%fd254, %fd251, %fd242, %fd252;
	fma.rn.f64 	%fd255, %fd254, %fd242, %fd253;
	fma.rn.f64 	%fd256, %fd255, %fd1156, %fd1156;
	fma.rn.f64 	%fd257, %fd255, %fd242, 0d3FF0000000000000;
	selp.f64 	%fd258, %fd257, %fd256, %p13;
	and.b32  	%r124, %r250, 2;
	setp.eq.s32 	%p14, %r124, 0;
	mov.f64 	%fd259, 0d0000000000000000;
	sub.f64 	%fd260, %fd259, %fd258;
	selp.f64 	%fd261, %fd258, %fd260, %p14;
	st.global.f64 	[%rd2+120], %fd261;
	mul.f64 	%fd262, %fd24, %fd261;
	sub.f64 	%fd29, %fd23, %fd262;
	st.global.f64 	[%rd2+136], %fd29;
	@%p12 bra 	$L__BB0_17;
	mov.f64 	%fd268, 0d0000000000000000;
	mul.rn.f64 	%fd1157, %fd4, %fd268;
	mov.b32 	%r251, 0;
	bra.uni 	$L__BB0_19;
$L__BB0_17:
	mul.f64 	%fd263, %fd4, 0d3FE45F306DC9C883;
	cvt.rni.s32.f64 	%r251, %fd263;
	cvt.rn.f64.s32 	%fd264, %r251;
	fma.rn.f64 	%fd265, %fd264, 0dBFF921FB54442D18, %fd4;
	fma.rn.f64 	%fd266, %fd264, 0dBC91A62633145C00, %fd265;
	fma.rn.f64 	%fd1157, %fd264, 0dB97B839A252049C0, %fd266;
	setp.ltu.f64 	%p15, %fd5, 0d41E0000000000000;
	@%p15 bra 	$L__BB0_19;
	{ // callseq 3, 0
	.param .b64 param0;
	st.param.f64 	[param0], %fd4;
	.param .align 16 .b8 retval0[16];
	call.uni (retval0), 
	__internal_trig_reduction_slowpathd, 
	(
	param0
	);
	ld.param.f64 	%fd1157, [retval0];
	ld.param.b32 	%r251, [retval0+8];
	} // callseq 3
$L__BB0_19:
	ld.param.u64 	%rd233, [_Z15evaluate_kernelPPKdPdPS2_i_param_0];
	shl.b32 	%r127, %r251, 6;
	cvt.u64.u32 	%rd39, %r127;
	and.b64  	%rd40, %rd39, 64;
	add.s64 	%rd42, %rd33, %rd40;
	mul.rn.f64 	%fd269, %fd1157, %fd1157;
	and.b32  	%r128, %r251, 1;
	setp.eq.b32 	%p16, %r128, 1;
	selp.f64 	%fd270, 0dBDA8FF8320FD8164, 0d3DE5DB65F9785EBA, %p16;
	ld.global.nc.v2.f64 	{%fd271, %fd272}, [%rd42];
	fma.rn.f64 	%fd273, %fd270, %fd269, %fd271;
	fma.rn.f64 	%fd274, %fd273, %fd269, %fd272;
	ld.global.nc.v2.f64 	{%fd275, %fd276}, [%rd42+16];
	fma.rn.f64 	%fd277, %fd274, %fd269, %fd275;
	fma.rn.f64 	%fd278, %fd277, %fd269, %fd276;
	ld.global.nc.v2.f64 	{%fd279, %fd280}, [%rd42+32];
	fma.rn.f64 	%fd281, %fd278, %fd269, %fd279;
	fma.rn.f64 	%fd282, %fd281, %fd269, %fd280;
	fma.rn.f64 	%fd283, %fd282, %fd1157, %fd1157;
	fma.rn.f64 	%fd284, %fd282, %fd269, 0d3FF0000000000000;
	selp.f64 	%fd285, %fd284, %fd283, %p16;
	and.b32  	%r129, %r251, 2;
	setp.eq.s32 	%p17, %r129, 0;
	mov.f64 	%fd286, 0d0000000000000000;
	sub.f64 	%fd287, %fd286, %fd285;
	selp.f64 	%fd34, %fd285, %fd287, %p17;
	st.global.f64 	[%rd2+56], %fd34;
	mul.f64 	%fd288, %fd29, %fd34;
	st.global.f64 	[%rd2+160], %fd288;
	sub.f64 	%fd35, %fd12, %fd288;
	st.global.f64 	[%rd2+72], %fd35;
	cvta.to.global.u64 	%rd43, %rd233;
	ld.global.u64 	%rd44, [%rd43];
	mul.wide.s32 	%rd45, %r2, 8;
	add.s64 	%rd46, %rd44, %rd45;
	ld.f64 	%fd36, [%rd46+72];
	abs.f64 	%fd37, %fd36;
	setp.neu.f64 	%p18, %fd37, 0d7FF0000000000000;
	@%p18 bra 	$L__BB0_21;
	mov.f64 	%fd294, 0d0000000000000000;
	mul.rn.f64 	%fd1159, %fd36, %fd294;
	mov.b32 	%r253, 1;
	bra.uni 	$L__BB0_24;
$L__BB0_21:
	mul.f64 	%fd289, %fd36, 0d3FE45F306DC9C883;
	cvt.rni.s32.f64 	%r252, %fd289;
	cvt.rn.f64.s32 	%fd290, %r252;
	fma.rn.f64 	%fd291, %fd290, 0dBFF921FB54442D18, %fd36;
	fma.rn.f64 	%fd292, %fd290, 0dBC91A62633145C00, %fd291;
	fma.rn.f64 	%fd1159, %fd290, 0dB97B839A252049C0, %fd292;
	setp.ltu.f64 	%p19, %fd37, 0d41E0000000000000;
	@%p19 bra 	$L__BB0_23;
	{ // callseq 4, 0
	.param .b64 param0;
	st.param.f64 	[param0], %fd36;
	.param .align 16 .b8 retval0[16];
	call.uni (retval0), 
	__internal_trig_reduction_slowpathd, 
	(
	param0
	);
	ld.param.f64 	%fd1159, [retval0];
	ld.param.b32 	%r252, [retval0+8];
	} // callseq 4
$L__BB0_23:
	add.s32 	%r253, %r252, 1;
$L__BB0_24:
	setp.neu.f64 	%p20, %fd37, 0d7FF0000000000000;
	shl.b32 	%r132, %r253, 6;
	cvt.u64.u32 	%rd47, %r132;
	and.b64  	%rd48, %rd47, 64;
	add.s64 	%rd50, %rd33, %rd48;
	mul.rn.f64 	%fd295, %fd1159, %fd1159;
	and.b32  	%r133, %r253, 1;
	setp.eq.b32 	%p21, %r133, 1;
	selp.f64 	%fd296, 0dBDA8FF8320FD8164, 0d3DE5DB65F9785EBA, %p21;
	ld.global.nc.v2.f64 	{%fd297, %fd298}, [%rd50];
	fma.rn.f64 	%fd299, %fd296, %fd295, %fd297;
	fma.rn.f64 	%fd300, %fd299, %fd295, %fd298;
	ld.global.nc.v2.f64 	{%fd301, %fd302}, [%rd50+16];
	fma.rn.f64 	%fd303, %fd300, %fd295, %fd301;
	fma.rn.f64 	%fd304, %fd303, %fd295, %fd302;
	ld.global.nc.v2.f64 	{%fd305, %fd306}, [%rd50+32];
	fma.rn.f64 	%fd307, %fd304, %fd295, %fd305;
	fma.rn.f64 	%fd308, %fd307, %fd295, %fd306;
	fma.rn.f64 	%fd309, %fd308, %fd1159, %fd1159;
	fma.rn.f64 	%fd310, %fd308, %fd295, 0d3FF0000000000000;
	selp.f64 	%fd311, %fd310, %fd309, %p21;
	and.b32  	%r134, %r253, 2;
	setp.eq.s32 	%p22, %r134, 0;
	mov.f64 	%fd312, 0d0000000000000000;
	sub.f64 	%fd313, %fd312, %fd311;
	selp.f64 	%fd314, %fd311, %fd313, %p22;
	st.global.f64 	[%rd2+168], %fd314;
	mul.f64 	%fd43, %fd35, %fd314;
	mul.f64 	%fd315, %fd29, %fd11;
	fma.rn.f64 	%fd44, %fd3, %fd34, %fd315;
	st.global.f64 	[%rd2+184], %fd44;
	@%p20 bra 	$L__BB0_26;
	mov.f64 	%fd321, 0d0000000000000000;
	mul.rn.f64 	%fd1160, %fd36, %fd321;
	mov.b32 	%r254, 0;
	bra.uni 	$L__BB0_28;
$L__BB0_26:
	mul.f64 	%fd316, %fd36, 0d3FE45F306DC9C883;
	cvt.rni.s32.f64 	%r254, %fd316;
	cvt.rn.f64.s32 	%fd317, %r254;
	fma.rn.f64 	%fd318, %fd317, 0dBFF921FB54442D18, %fd36;
	fma.rn.f64 	%fd319, %fd317, 0dBC91A62633145C00, %fd318;
	fma.rn.f64 	%fd1160, %fd317, 0dB97B839A252049C0, %fd319;
	setp.ltu.f64 	%p23, %fd37, 0d41E0000000000000;
	@%p23 bra 	$L__BB0_28;
	{ // callseq 5, 0
	.param .b64 param0;
	st.param.f64 	[param0], %fd36;
	.param .align 16 .b8 retval0[16];
	call.uni (retval0), 
	__internal_trig_reduction_slowpathd, 
	(
	param0
	);
	ld.param.f64 	%fd1160, [retval0];
	ld.param.b32 	%r254, [retval0+8];
	} // callseq 5
$L__BB0_28:
	ld.param.u64 	%rd237, [_Z15evaluate_kernelPPKdPdPS2_i_param_2];
	ld.param.u64 	%rd234, [_Z15evaluate_kernelPPKdPdPS2_i_param_0];
	ld.const.u32 	%r137, [nnz_in];
	mov.u32 	%r138, %ctaid.x;
	mov.u32 	%r139, %ntid.x;
	mov.u32 	%r140, %tid.x;
	mad.lo.s32 	%r141, %r138, %r139, %r140;
	mul.lo.s32 	%r27, %r137, %r141;
	shl.b32 	%r142, %r254, 6;
	cvt.u64.u32 	%rd51, %r142;
	and.b64  	%rd52, %rd51, 64;
	add.s64 	%rd54, %rd33, %rd52;
	mul.rn.f64 	%fd322, %fd1160, %fd1160;
	and.b32  	%r143, %r254, 1;
	setp.eq.b32 	%p24, %r143, 1;
	selp.f64 	%fd323, 0dBDA8FF8320FD8164, 0d3DE5DB65F9785EBA, %p24;
	ld.global.nc.v2.f64 	{%fd324, %fd325}, [%rd54];
	fma.rn.f64 	%fd326, %fd323, %fd322, %fd324;
	fma.rn.f64 	%fd327, %fd326, %fd322, %fd325;
	ld.global.nc.v2.f64 	{%fd328, %fd329}, [%rd54+16];
	fma.rn.f64 	%fd330, %fd327, %fd322, %fd328;
	fma.rn.f64 	%fd331, %fd330, %fd322, %fd329;
	ld.global.nc.v2.f64 	{%fd332, %fd333}, [%rd54+32];
	fma.rn.f64 	%fd334, %fd331, %fd322, %fd332;
	fma.rn.f64 	%fd335, %fd334, %fd322, %fd333;
	fma.rn.f64 	%fd336, %fd335, %fd1160, %fd1160;
	fma.rn.f64 	%fd337, %fd335, %fd322, 0d3FF0000000000000;
	selp.f64 	%fd338, %fd337, %fd336, %p24;
	and.b32  	%r144, %r254, 2;
	setp.eq.s32 	%p25, %r144, 0;
	mov.f64 	%fd339, 0d0000000000000000;
	sub.f64 	%fd340, %fd339, %fd338;
	selp.f64 	%fd341, %fd338, %fd340, %p25;
	st.global.f64 	[%rd2+160], %fd341;
	mul.f64 	%fd342, %fd44, %fd341;
	st.global.f64 	[%rd2+136], %fd342;
	sub.f64 	%fd343, %fd43, %fd342;
	st.global.f64 	[%rd2+176], %fd343;
	cvta.to.global.u64 	%rd55, %rd237;
	ld.global.u64 	%rd56, [%rd55];
	ld.const.u32 	%r145, [nnz_out];
	mul.lo.s32 	%r28, %r145, %r141;
	mul.wide.s32 	%rd57, %r28, 8;
	add.s64 	%rd58, %rd56, %rd57;
	st.f64 	[%rd58], %fd343;
	ld.global.f64 	%fd344, [%rd2+152];
	ld.global.f64 	%fd345, [%rd2+128];
	ld.global.f64 	%fd346, [%rd2+112];
	ld.global.f64 	%fd347, [%rd2+120];
	mul.f64 	%fd348, %fd346, %fd347;
	st.global.f64 	[%rd2+136], %fd348;
	fma.rn.f64 	%fd349, %fd344, %fd345, %fd348;
	st.global.f64 	[%rd2+176], %fd349;
	ld.global.u64 	%rd59, [%rd55];
	add.s64 	%rd60, %rd59, %rd57;
	st.f64 	[%rd60+8], %fd349;
	ld.global.f64 	%fd350, [%rd2+72];
	ld.global.f64 	%fd351, [%rd2+160];
	ld.global.f64 	%fd352, [%rd2+184];
	ld.global.f64 	%fd353, [%rd2+168];
	mul.f64 	%fd354, %fd352, %fd353;
	st.global.f64 	[%rd2+184], %fd354;
	fma.rn.f64 	%fd355, %fd350, %fd351, %fd354;
	st.global.f64 	[%rd2+72], %fd355;
	ld.global.u64 	%rd61, [%rd55];
	add.s64 	%rd62, %rd61, %rd57;
	st.f64 	[%rd62+16], %fd355;
	ld.global.f64 	%fd356, [%rd2+16];
	ld.global.f64 	%fd357, [%rd2+144];
	add.f64 	%fd358, %fd356, %fd357;
	st.global.f64 	[%rd2+16], %fd358;
	ld.global.f64 	%fd359, [%rd2+64];
	mul.f64 	%fd360, %fd358, %fd359;
	ld.global.f64 	%fd361, [%rd2+40];
	ld.global.f64 	%fd362, [%rd2+8];
	mul.f64 	%fd363, %fd361, %fd362;
	st.global.f64 	[%rd2+40], %fd363;
	ld.global.f64 	%fd364, [%rd2+80];
	add.f64 	%fd365, %fd364, %fd364;
	ld.global.f64 	%fd366, [%rd2+96];
	mul.f64 	%fd367, %fd365, %fd366;
	st.global.f64 	[%rd2+96], %fd367;
	sub.f64 	%fd368, %fd363, %fd367;
	st.global.f64 	[%rd2+72], %fd368;
	ld.global.f64 	%fd369, [%rd2+128];
	mul.f64 	%fd370, %fd368, %fd369;
	mul.f64 	%fd371, %fd365, %fd364;
	st.global.f64 	[%rd2+8], %fd371;
	ld.global.f64 	%fd372, [%rd2+32];
	add.f64 	%fd373, %fd371, %fd372;
	ld.global.f64 	%fd374, [%rd2];
	sub.f64 	%fd375, %fd374, %fd373;
	st.global.f64 	[%rd2+32], %fd375;
	ld.global.f64 	%fd376, [%rd2+120];
	mul.f64 	%fd377, %fd375, %fd376;
	sub.f64 	%fd378, %fd370, %fd377;
	ld.global.f64 	%fd379, [%rd2+56];
	mul.f64 	%fd380, %fd378, %fd379;
	sub.f64 	%fd381, %fd360, %fd380;
	st.global.f64 	[%rd2+144], %fd381;
	ld.global.f64 	%fd382, [%rd2+168];
	mul.f64 	%fd383, %fd381, %fd382;
	mul.f64 	%fd384, %fd378, %fd359;
	fma.rn.f64 	%fd385, %fd358, %fd379, %fd384;
	st.global.f64 	[%rd2+176], %fd385;
	ld.global.f64 	%fd386, [%rd2+160];
	mul.f64 	%fd387, %fd385, %fd386;
	st.global.f64 	[%rd2+184], %fd387;
	sub.f64 	%fd388, %fd383, %fd387;
	st.global.f64 	[%rd2+80], %fd388;
	ld.global.u64 	%rd63, [%rd55];
	add.s64 	%rd64, %rd63, %rd57;
	st.f64 	[%rd64+24], %fd388;
	ld.global.f64 	%fd389, [%rd2+32];
	ld.global.f64 	%fd390, [%rd2+128];
	ld.global.f64 	%fd391, [%rd2+72];
	ld.global.f64 	%fd392, [%rd2+120];
	mul.f64 	%fd393, %fd391, %fd392;
	st.global.f64 	[%rd2+184], %fd393;
	fma.rn.f64 	%fd394, %fd389, %fd390, %fd393;
	st.global.f64 	[%rd2+80], %fd394;
	ld.global.u64 	%rd65, [%rd55];
	add.s64 	%rd66, %rd65, %rd57;
	st.f64 	[%rd66+32], %fd394;
	ld.global.f64 	%fd395, [%rd2+144];
	ld.global.f64 	%fd396, [%rd2+160];
	ld.global.f64 	%fd397, [%rd2+176];
	ld.global.f64 	%fd398, [%rd2+168];
	mul.f64 	%fd399, %fd397, %fd398;
	st.global.f64 	[%rd2+176], %fd399;
	fma.rn.f64 	%fd400, %fd395, %fd396, %fd399;
	st.global.f64 	[%rd2+144], %fd400;
	ld.global.u64 	%rd67, [%rd55];
	add.s64 	%rd68, %rd67, %rd57;
	st.f64 	[%rd68+40], %fd400;
	ld.global.f64 	%fd401, [%rd2+88];
	ld.global.f64 	%fd402, [%rd2+104];
	sub.f64 	%fd403, %fd401, %fd402;
	st.global.f64 	[%rd2+88], %fd403;
	ld.global.f64 	%fd404, [%rd2+64];
	mul.f64 	%fd405, %fd403, %fd404;
	ld.global.f64 	%fd406, [%rd2+8];
	ld.global.f64 	%fd407, [%rd2+24];
	add.f64 	%fd408, %fd406, %fd407;
	ld.global.f64 	%fd409, [%rd2];
	sub.f64 	%fd410, %fd409, %fd408;
	st.global.f64 	[%rd2], %fd410;
	ld.global.f64 	%fd411, [%rd2+128];
	mul.f64 	%fd412, %fd410, %fd411;
	ld.global.f64 	%fd413, [%rd2+40];
	ld.global.f64 	%fd414, [%rd2+96];
	add.f64 	%fd415, %fd413, %fd414;
	st.global.f64 	[%rd2+40], %fd415;
	ld.global.f64 	%fd416, [%rd2+120];
	mul.f64 	%fd417, %fd415, %fd416;
	sub.f64 	%fd418, %fd412, %fd417;
	ld.global.f64 	%fd419, [%rd2+56];
	mul.f64 	%fd420, %fd418, %fd419;
	sub.f64 	%fd421, %fd405, %fd420;
	st.global.f64 	[%rd2+104], %fd421;
	ld.global.f64 	%fd422, [%rd2+168];
	mul.f64 	%fd423, %fd421, %fd422;
	mul.f64 	%fd424, %fd418, %fd404;
	fma.rn.f64 	%fd425, %fd403, %fd419, %fd424;
	st.global.f64 	[%rd2+56], %fd425;
	ld.global.f64 	%fd426, [%rd2+160];
	mul.f64 	%fd427, %fd425, %fd426;
	st.global.f64 	[%rd2+8], %fd427;
	sub.f64 	%fd428, %fd423, %fd427;
	st.global.f64 	[%rd2+96], %fd428;
	ld.global.u64 	%rd69, [%rd55];
	add.s64 	%rd70, %rd69, %rd57;
	st.f64 	[%rd70+48], %fd428;
	ld.global.f64 	%fd429, [%rd2+40];
	ld.global.f64 	%fd430, [%rd2+128];
	ld.global.f64 	%fd431, [%rd2];
	ld.global.f64 	%fd432, [%rd2+120];
	mul.f64 	%fd433, %fd431, %fd432;
	st.global.f64 	[%rd2+120], %fd433;
	fma.rn.f64 	%fd434, %fd429, %fd430, %fd433;
	st.global.f64 	[%rd2+128], %fd434;
	ld.global.u64 	%rd71, [%rd55];
	add.s64 	%rd72, %rd71, %rd57;
	st.f64 	[%rd72+56], %fd434;
	ld.global.f64 	%fd435, [%rd2+104];
	ld.global.f64 	%fd436, [%rd2+160];
	ld.global.f64 	%fd437, [%rd2+56];
	ld.global.f64 	%fd438, [%rd2+168];
	mul.f64 	%fd439, %fd437, %fd438;
	st.global.f64 	[%rd2+56], %fd439;
	fma.rn.f64 	%fd440, %fd435, %fd436, %fd439;
	st.global.f64 	[%rd2+104], %fd440;
	ld.global.u64 	%rd73, [%rd55];
	add.s64 	%rd74, %rd73, %rd57;
	st.f64 	[%rd74+64], %fd440;
	cvta.to.global.u64 	%rd3, %rd234;
	ld.global.u64 	%rd75, [%rd3];
	mul.wide.s32 	%rd76, %r27, 8;
	add.s64 	%rd77, %rd75, %rd76;
	ld.f64 	%fd49, [%rd77+112];
	st.global.f64 	[%rd2+104], %fd49;
	abs.f64 	%fd50, %fd49;
	setp.neu.f64 	%p26, %fd50, 0d7FF0000000000000;
	@%p26 bra 	$L__BB0_30;
	mov.f64 	%fd446, 0d0000000000000000;
	mul.rn.f64 	%fd1162, %fd49, %fd446;
	mov.b32 	%r256, 1;
	bra.uni 	$L__BB0_33;
$L__BB0_30:
	mul.f64 	%fd441, %fd49, 0d3FE45F306DC9C883;
	cvt.rni.s32.f64 	%r255, %fd441;
	cvt.rn.f64.s32 	%fd442, %r255;
	fma.rn.f64 	%fd443, %fd442, 0dBFF921FB54442D18, %fd49;
	fma.rn.f64 	%fd444, %fd442, 0dBC91A62633145C00, %fd443;
	fma.rn.f64 	%fd1162, %fd442, 0dB97B839A252049C0, %fd444;
	setp.ltu.f64 	%p27, %fd50, 0d41E0000000000000;
	@%p27 bra 	$L__BB0_32;
	{ // callseq 6, 0
	.param .b64 param0;
	st.param.f64 	[param0], %fd49;
	.param .align 16 .b8 retval0[16];
	call.uni (retval0), 
	__internal_trig_reduction_slowpathd, 
	(
	param0
	);
	ld.param.f64 	%fd1162, [retval0];
	ld.param.b32 	%r255, [retval0+8];
	} // callseq 6
$L__BB0_32:
	add.s32 	%r256, %r255, 1;
$L__BB0_33:
	shl.b32 	%r148, %r256, 6;
	cvt.u64.u32 	%rd78, %r148;
	and.b64  	%rd79, %rd78, 64;
	add.s64 	%rd81, %rd33, %rd79;
	mul.rn.f64 	%fd447, %fd1162, %fd1162;
	and.b32  	%r149, %r256, 1;
	setp.eq.b32 	%p28, %r149, 1;
	selp.f64 	%fd448, 0dBDA8FF8320FD8164, 0d3DE5DB65F9785EBA, %p28;
	ld.global.nc.v2.f64 	{%fd449, %fd450}, [%rd81];
	fma.rn.f64 	%fd451, %fd448, %fd447, %fd449;
	fma.rn.f64 	%fd452, %fd451, %fd447, %fd450;
	ld.global.nc.v2.f64 	{%fd453, %fd454}, [%rd81+16];
	fma.rn.f64 	%fd455, %fd452, %fd447, %fd453;
	fma.rn.f64 	%fd456, %fd455, %fd447, %fd454;
	ld.global.nc.v2.f64 	{%fd457, %fd458}, [%rd81+32];
	fma.rn.f64 	%fd459, %fd456, %fd447, %fd457;
	fma.rn.f64 	%fd460, %fd459, %fd447, %fd458;
	fma.rn.f64 	%fd461, %fd460, %fd1162, %fd1162;
	fma.rn.f64 	%fd462, %fd460, %fd447, 0d3FF0000000000000;
	selp.f64 	%fd463, %fd462, %fd461, %p28;
	and.b32  	%r150, %r256, 2;
	setp.eq.s32 	%p29, %r150, 0;
	mov.f64 	%fd464, 0d0000000000000000;
	sub.f64 	%fd465, %fd464, %fd463;
	selp.f64 	%fd56, %fd463, %fd465, %p29;
	st.global.f64 	[%rd2+56], %fd56;
	ld.global.f64 	%fd57, [%rd2+48];
	mul.f64 	%fd58, %fd57, %fd56;
	st.global.f64 	[%rd2+168], %fd58;
	ld.global.u64 	%rd82, [%rd3];
	add.s64 	%rd84, %rd82, %rd76;
	ld.f64 	%fd59, [%rd84+104];
	abs.f64 	%fd60, %fd59;
	setp.neu.f64 	%p30, %fd60, 0d7FF0000000000000;
	@%p30 bra 	$L__BB0_35;
	mov.f64 	%fd471, 0d0000000000000000;
	mul.rn.f64 	%fd1164, %fd59, %fd471;
	mov.b32 	%r258, 1;
	bra.uni 	$L__BB0_38;
$L__BB0_35:
	mul.f64 	%fd466, %fd59, 0d3FE45F306DC9C883;
	cvt.rni.s32.f64 	%r257, %fd466;
	cvt.rn.f64.s32 	%fd467, %r257;
	fma.rn.f64 	%fd468, %fd467, 0dBFF921FB54442D18, %fd59;
	fma.rn.f64 	%fd469, %fd467, 0dBC91A62633145C00, %fd468;
	fma.rn.f64 	%fd1164, %fd467, 0dB97B839A252049C0, %fd469;
	setp.ltu.f64 	%p31, %fd60, 0d41E0000000000000;
	@%p31 bra 	$L__BB0_37;
	{ // callseq 7, 0
	.param .b64 param0;
	st.param.f64 	[param0], %fd59;
	.param .align 16 .b8 retval0[16];
	call.uni (retval0), 
	__internal_trig_reduction_slowpathd, 
	(
	param0
	);
	ld.param.f64 	%fd1164, [retval0];
	ld.param.b32 	%r257, [retval0+8];
	} // callseq 7
$L__BB0_37:
	add.s32 	%r258, %r257, 1;
$L__BB0_38:
	setp.neu.f64 	%p32, %fd60, 0d7FF0000000000000;
	shl.b32 	%r153, %r258, 6;
	cvt.u64.u32 	%rd85, %r153;
	and.b64  	%rd86, %rd85, 64;
	add.s64 	%rd88, %rd33, %rd86;
	mul.rn.f64 	%fd472, %fd1164, %fd1164;
	and.b32  	%r154, %r258, 1;
	setp.eq.b32 	%p33, %r154, 1;
	selp.f64 	%fd473, 0dBDA8FF8320FD8164, 0d3DE5DB65F9785EBA, %p33;
	ld.global.nc.v2.f64 	{%fd474, %fd475}, [%rd88];
	fma.rn.f64 	%fd476, %fd473, %fd472, %fd474;
	fma.rn.f64 	%fd477, %fd476, %fd472, %fd475;
	ld.global.nc.v2.f64 	{%fd478, %fd479}, [%rd88+16];
	fma.rn.f64 	%fd480, %fd477, %fd472, %fd478;
	fma.rn.f64 	%fd481, %fd480, %fd472, %fd479;
	ld.global.nc.v2.f64 	{%fd482, %fd483}, [%rd88+32];
	fma.rn.f64 	%fd484, %fd481, %fd472, %fd482;
	fma.rn.f64 	%fd485, %fd484, %fd472, %fd483;
	fma.rn.f64 	%fd486, %fd485, %fd1164, %fd1164;
	fma.rn.f64 	%fd487, %fd485, %fd472, 0d3FF0000000000000;
	selp.f64 	%fd488, %fd487, %fd486, %p33;
	and.b32  	%r155, %r258, 2;
	setp.eq.s32 	%p34, %r155, 0;
	mov.f64 	%fd489, 0d0000000000000000;
	sub.f64 	%fd490, %fd489, %fd488;
	selp.f64 	%fd491, %fd488, %fd490, %p34;
	st.global.f64 	[%rd2+128], %fd491;
	ld.global.f64 	%fd492, [%rd2+112];
	mul.f64 	%fd66, %fd492, %fd491;
	@%p32 bra 	$L__BB0_40;
	mov.f64 	%fd498, 0d0000000000000000;
	mul.rn.f64 	%fd1165, %fd59, %fd498;
	mov.b32 	%r259, 0;
	bra.uni 	$L__BB0_42;
$L__BB0_40:
	mul.f64 	%fd493, %fd59, 0d3FE45F306DC9C883;
	cvt.rni.s32.f64 	%r259, %fd493;
	cvt.rn.f64.s32 	%fd494, %r259;
	fma.rn.f64 	%fd495, %fd494, 0dBFF921FB54442D18, %fd59;
	fma.rn.f64 	%fd496, %fd494, 0dBC91A62633145C00, %fd495;
	fma.rn.f64 	%fd1165, %fd494, 0dB97B839A252049C0, %fd496;
	setp.ltu.f64 	%p35, %fd60, 0d41E0000000000000;
	@%p35 bra 	$L__BB0_42;
	{ // callseq 8, 0
	.param .b64 param0;
	st.param.f64 	[param0], %fd59;
	.param .align 16 .b8 retval0[16];
	call.uni (retval0), 
	__internal_trig_reduction_slowpathd, 
	(
	param0
	);
	ld.param.f64 	%fd1165, [retval0];
	ld.param.b32 	%r259, [retval0+8];
	} // callseq 8
$L__BB0_42:
	setp.neu.f64 	%p36, %fd50, 0d7FF0000000000000;
	shl.b32 	%r158, %r259, 6;
	cvt.u64.u32 	%rd89, %r158;
	and.b64  	%rd90, %rd89, 64;
	add.s64 	%rd92, %rd33, %rd90;
	mul.rn.f64 	%fd499, %fd1165, %fd1165;
	and.b32  	%r159, %r259, 1;
	setp.eq.b32 	%p37, %r159, 1;
	selp.f64 	%fd500, 0dBDA8FF8320FD8164, 0d3DE5DB65F9785EBA, %p37;
	ld.global.nc.v2.f64 	{%fd501, %fd502}, [%rd92];
	fma.rn.f64 	%fd503, %fd500, %fd499, %fd501;
	fma.rn.f64 	%fd504, %fd503, %fd499, %fd502;
	ld.global.nc.v2.f64 	{%fd505, %fd506}, [%rd92+16];
	fma.rn.f64 	%fd507, %fd504, %fd499, %fd505;
	fma.rn.f64 	%fd508, %fd507, %fd499, %fd506;
	ld.global.nc.v2.f64 	{%fd509, %fd510}, [%rd92+32];
	fma.rn.f64 	%fd511, %fd508, %fd499, %fd509;
	fma.rn.f64 	%fd512, %fd511, %fd499, %fd510;
	fma.rn.f64 	%fd513, %fd512, %fd1165, %fd1165;
	fma.rn.f64 	%fd514, %fd512, %fd499, 0d3FF0000000000000;
	selp.f64 	%fd515, %fd514, %fd513, %p37;
	and.b32  	%r160, %r259, 2;
	setp.eq.s32 	%p38, %r160, 0;
	mov.f64 	%fd516, 0d0000000000000000;
	sub.f64 	%fd517, %fd516, %fd515;
	selp.f64 	%fd518, %fd515, %fd517, %p38;
	st.global.f64 	[%rd2+160], %fd518;
	ld.global.f64 	%fd519, [%rd2+152];
	mul.f64 	%fd520, %fd519, %fd518;
	sub.f64 	%fd71, %fd66, %fd520;
	st.global.f64 	[%rd2+120], %fd71;
	@%p36 bra 	$L__BB0_44;
	mov.f64 	%fd526, 0d0000000000000000;
	mul.rn.f64 	%fd1166, %fd49, %fd526;
	mov.b32 	%r260, 0;
	bra.uni 	$L__BB0_46;
$L__BB0_44:
	mul.f64 	%fd521, %fd49, 0d3FE45F306DC9C883;
	cvt.rni.s32.f64 	%r260, %fd521;
	cvt.rn.f64.s32 	%fd522, %r260;
	fma.rn.f64 	%fd523, %fd522, 0dBFF921FB54442D18, %fd49;
	fma.rn.f64 	%fd524, %fd522, 0dBC91A62633145C00, %fd523;
	fma.rn.f64 	%fd1166, %fd522, 0dB97B839A252049C0, %fd524;
	setp.ltu.f64 	%p39, %fd50, 0d41E0000000000000;
	@%p39 bra 	$L__BB0_46;
	{ // callseq 9, 0
	.param .b64 param0;
	st.param.f64 	[param0], %fd49;
	.param .align 16 .b8 retval0[16];
	call.uni (retval0), 
	__internal_trig_reduction_slowpathd, 
	(
	param0
	);
	ld.param.f64 	%fd1166, [retval0];
	ld.param.b32 	%r260, [retval0+8];
	} // callseq 9
$L__BB0_46:
	shl.b32 	%r163, %r260, 6;
	cvt.u64.u32 	%rd93, %r163;
	and.b64  	%rd94, %rd93, 64;
	add.s64 	%rd96, %rd33, %rd94;
	mul.rn.f64 	%fd527, %fd1166, %fd1166;
	and.b32  	%r164, %r260, 1;
	setp.eq.b32 	%p40, %r164, 1;
	selp.f64 	%fd528, 0dBDA8FF8320FD8164, 0d3DE5DB65F9785EBA, %p40;
	ld.global.nc.v2.f64 	{%fd529, %fd530}, [%rd96];
	fma.rn.f64 	%fd531, %fd528, %fd527, %fd529;
	fma.rn.f64 	%fd532, %fd531, %fd527, %fd530;
	ld.global.nc.v2.f64 	{%fd533, %fd534}, [%rd96+16];
	fma.rn.f64 	%fd535, %fd532, %fd527, %fd533;
	fma.rn.f64 	%fd536, %fd535, %fd527, %fd534;
	ld.global.nc.v2.f64 	{%fd537, %fd538}, [%rd96+32];
	fma.rn.f64 	%fd539, %fd536, %fd527, %fd537;
	fma.rn.f64 	%fd540, %fd539, %fd527, %fd538;
	fma.rn.f64 	%fd541, %fd540, %fd1166, %fd1166;
	fma.rn.f64 	%fd542, %fd540, %fd527, 0d3FF0000000000000;
	selp.f64 	%fd543, %fd542, %fd541, %p40;
	and.b32  	%r165, %r260, 2;
	setp.eq.s32 	%p41, %r165, 0;
	mov.f64 	%fd544, 0d0000000000000000;
	sub.f64 	%fd545, %fd544, %fd543;
	selp.f64 	%fd76, %fd543, %fd545, %p41;
	st.global.f64 	[%rd2+104], %fd76;
	mul.f64 	%fd546, %fd71, %fd76;
	st.global.f64 	[%rd2+96], %fd546;
	sub.f64 	%fd77, %fd58, %fd546;
	st.global.f64 	[%rd2+168], %fd77;
	ld.global.u64 	%rd97, [%rd3];
	add.s64 	%rd99, %rd97, %rd76;
	ld.f64 	%fd78, [%rd99+120];
	abs.f64 	%fd79, %fd78;
	setp.neu.f64 	%p42, %fd79, 0d7FF0000000000000;
	@%p42 bra 	$L__BB0_48;
	mov.f64 	%fd552, 0d0000000000000000;
	mul.rn.f64 	%fd1168, %fd78, %fd552;
	mov.b32 	%r262, 1;
	bra.uni 	$L__BB0_51;
$L__BB0_48:
	mul.f64 	%fd547, %fd78, 0d3FE45F306DC9C883;
	cvt.rni.s32.f64 	%r261, %fd547;
	cvt.rn.f64.s32 	%fd548, %r261;
	fma.rn.f64 	%fd549, %fd548, 0dBFF921FB54442D18, %fd78;
	fma.rn.f64 	%fd550, %fd548, 0dBC91A62633145C00, %fd549;
	fma.rn.f64 	%fd1168, %fd548, 0dB97B839A252049C0, %fd550;
	setp.ltu.f64 	%p43, %fd79, 0d41E0000000000000;
	@%p43 bra 	$L__BB0_50;
	{ // callseq 10, 0
	.param .b64 param0;
	st.param.f64 	[param0], %fd78;
	.param .align 16 .b8 retval0[16];
	call.uni (retval0), 
	__internal_trig_reduction_slowpathd, 
	(
	param0
	);
	ld.param.f64 	%fd1168, [retval0];
	ld.param.b32 	%r261, [retval0+8];
	} // callseq 10
$L__BB0_50:
	add.s32 	%r262, %r261, 1;
$L__BB0_51:
	setp.neu.f64 	%p44, %fd79, 0d7FF0000000000000;
	shl.b32 	%r168, %r262, 6;
	cvt.u64.u32 	%rd100, %r168;
	and.b64  	%rd101, %rd100, 64;
	add.s64 	%rd103, %rd33, %rd101;
	mul.rn.f64 	%fd553, %fd1168, %fd1168;
	and.b32  	%r169, %r262, 1;
	setp.eq.b32 	%p45, %r169, 1;
	selp.f64 	%fd554, 0dBDA8FF8320FD8164, 0d3DE5DB65F9785EBA, %p45;
	ld.global.nc.v2.f64 	{%fd555, %fd556}, [%rd103];
	fma.rn.f64 	%fd557, %fd554, %fd553, %fd555;
	fma.rn.f64 	%fd558, %fd557, %fd553, %fd556;
	ld.global.nc.v2.f64 	{%fd559, %fd560}, [%rd103+16];
	fma.rn.f64 	%fd561, %fd558, %fd553, %fd559;
	fma.rn.f64 	%fd562, %fd561, %fd553, %fd560;
	ld.global.nc.v2.f64 	{%fd563, %fd564}, [%rd103+32];
	fma.rn.f64 	%fd565, %fd562, %fd553, %fd563;
	fma.rn.f64 	%fd566, %fd565, %fd553, %fd564;
	fma.rn.f64 	%fd567, %fd566, %fd1168, %fd1168;
	fma.rn.f64 	%fd568, %fd566, %fd553, 0d3FF0000000000000;
	selp.f64 	%fd569, %fd568, %fd567, %p45;
	and.b32  	%r170, %r262, 2;
	setp.eq.s32 	%p46, %r170, 0;
	mov.f64 	%fd570, 0d0000000000000000;
	sub.f64 	%fd571, %fd570, %fd569;
	selp.f64 	%fd572, %fd569, %fd571, %p46;
	st.global.f64 	[%rd2+8], %fd572;
	mul.f64 	%fd85, %fd77, %fd572;
	mul.f64 	%fd573, %fd71, %fd56;
	fma.rn.f64 	%fd86, %fd57, %fd76, %fd573;
	st.global.f64 	[%rd2+24], %fd86;
	@%p44 bra 	$L__BB0_53;
	mov.f64 	%fd579, 0d0000000000000000;
	mul.rn.f64 	%fd1169, %fd78, %fd579;
	mov.b32 	%r263, 0;
	bra.uni 	$L__BB0_55;
$L__BB0_53:
	mul.f64 	%fd574, %fd78, 0d3FE45F306DC9C883;
	cvt.rni.s32.f64 	%r263, %fd574;
	cvt.rn.f64.s32 	%fd575, %r263;
	fma.rn.f64 	%fd576, %fd575, 0dBFF921FB54442D18, %fd78;
	fma.rn.f64 	%fd577, %fd575, 0dBC91A62633145C00, %fd576;
	fma.rn.f64 	%fd1169, %fd575, 0dB97B839A252049C0, %fd577;
	setp.ltu.f64 	%p47, %fd79, 0d41E0000000000000;
	@%p47 bra 	$L__BB0_55;
	{ // callseq 11, 0
	.param .b64 param0;
	st.param.f64 	[param0], %fd78;
	.param .align 16 .b8 retval0[16];
	call.uni (retval0), 
	__internal_trig_reduction_slowpathd, 
	(
	param0
	);
	ld.param.f64 	%fd1169, [retval0];
	ld.param.b32 	%r263, [retval0+8];
	} // callseq 11
$L__BB0_55:
	ld.param.u64 	%rd238, [_Z15evaluate_kernelPPKdPdPS2_i_param_2];
	ld.param.u64 	%rd235, [_Z15evaluate_kernelPPKdPdPS2_i_param_0];
	mov.u32 	%r175, %ntid.x;
	mov.u32 	%r176, %tid.x;
	mad.lo.s32 	%r177, %r138, %r175, %r176;
	mul.lo.s32 	%r53, %r137, %r177;
	shl.b32 	%r178, %r263, 6;
	cvt.u64.u32 	%rd104, %r178;
	and.b64  	%rd105, %rd104, 64;
	add.s64 	%rd107, %rd33, %rd105;
	mul.rn.f64 	%fd580, %fd1169, %fd1169;
	and.b32  	%r179, %r263, 1;
	setp.eq.b32 	%p48, %r179, 1;
	selp.f64 	%fd581, 0dBDA8FF8320FD8164, 0d3DE5DB65F9785EBA, %p48;
	ld.global.nc.v2.f64 	{%fd582, %fd583}, [%rd107];
	fma.rn.f64 	%fd584, %fd581, %fd580, %fd582;
	fma.rn.f64 	%fd585, %fd584, %fd580, %fd583;
	ld.global.nc.v2.f64 	{%fd586, %fd587}, [%rd107+16];
	fma.rn.f64 	%fd588, %fd585, %fd580, %fd586;
	fma.rn.f64 	%fd589, %fd588, %fd580, %fd587;
	ld.global.nc.v2.f64 	{%fd590, %fd591}, [%rd107+32];
	fma.rn.f64 	%fd592, %fd589, %fd580, %fd590;
	fma.rn.f64 	%fd593, %fd592, %fd580, %fd591;
	fma.rn.f64 	%fd594, %fd593, %fd1169, %fd1169;
	fma.rn.f64 	%fd595, %fd593, %fd580, 0d3FF0000000000000;
	selp.f64 	%fd596, %fd595, %fd594, %p48;
	and.b32  	%r180, %r263, 2;
	setp.eq.s32 	%p49, %r180, 0;
	mov.f64 	%fd597, 0d0000000000000000;
	sub.f64 	%fd598, %fd597, %fd596;
	selp.f64 	%fd599, %fd596, %fd598, %p49;
	st.global.f64 	[%rd2+96], %fd599;
	mul.f64 	%fd600, %fd86, %fd599;
	st.global.f64 	[%rd2+120], %fd600;
	sub.f64 	%fd601, %fd85, %fd600;
	st.global.f64 	[%rd2+64], %fd601;
	cvta.to.global.u64 	%rd108, %rd238;
	ld.global.u64 	%rd109, [%rd108];
	mul.wide.s32 	%rd110, %r28, 8;
	add.s64 	%rd111, %rd109, %rd110;
	st.f64 	[%rd111+72], %fd601;
	ld.global.f64 	%fd602, [%rd2+152];
	ld.global.f64 	%fd603, [%rd2+128];
	ld.global.f64 	%fd604, [%rd2+112];
	ld.global.f64 	%fd605, [%rd2+160];
	mul.f64 	%fd606, %fd604, %fd605;
	st.global.f64 	[%rd2+120], %fd606;
	fma.rn.f64 	%fd607, %fd602, %fd603, %fd606;
	st.global.f64 	[%rd2+64], %fd607;
	ld.global.u64 	%rd112, [%rd108];
	add.s64 	%rd113, %rd112, %rd110;
	st.f64 	[%rd113+80], %fd607;
	ld.global.f64 	%fd608, [%rd2+168];
	ld.global.f64 	%fd609, [%rd2+96];
	ld.global.f64 	%fd610, [%rd2+24];
	ld.global.f64 	%fd611, [%rd2+8];
	mul.f64 	%fd612, %fd610, %fd611;
	st.global.f64 	[%rd2+24], %fd612;
	fma.rn.f64 	%fd613, %fd608, %fd609, %fd612;
	st.global.f64 	[%rd2+168], %fd613;
	ld.global.u64 	%rd114, [%rd108];
	add.s64 	%rd115, %rd114, %rd110;
	st.f64 	[%rd115+88], %fd613;
	ld.global.f64 	%fd614, [%rd2+16];
	ld.global.f64 	%fd615, [%rd2+56];
	mul.f64 	%fd616, %fd614, %fd615;
	ld.global.f64 	%fd617, [%rd2+72];
	ld.global.f64 	%fd618, [%rd2+128];
	mul.f64 	%fd619, %fd617, %fd618;
	ld.global.f64 	%fd620, [%rd2+32];
	ld.global.f64 	%fd621, [%rd2+160];
	mul.f64 	%fd622, %fd620, %fd621;
	sub.f64 	%fd623, %fd619, %fd622;
	ld.global.f64 	%fd624, [%rd2+104];
	mul.f64 	%fd625, %fd623, %fd624;
	sub.f64 	%fd626, %fd616, %fd625;
	st.global.f64 	[%rd2+168], %fd626;
	ld.global.f64 	%fd627, [%rd2+8];
	mul.f64 	%fd628, %fd626, %fd627;
	mul.f64 	%fd629, %fd623, %fd615;
	fma.rn.f64 	%fd630, %fd614, %fd624, %fd629;
	st.global.f64 	[%rd2+120], %fd630;
	ld.global.f64 	%fd631, [%rd2+96];
	mul.f64 	%fd632, %fd630, %fd631;
	st.global.f64 	[%rd2+24], %fd632;
	sub.f64 	%fd633, %fd628, %fd632;
	st.global.f64 	[%rd2+64], %fd633;
	ld.global.u64 	%rd116, [%rd108];
	add.s64 	%rd117, %rd116, %rd110;
	st.f64 	[%rd117+96], %fd633;
	ld.global.f64 	%fd634, [%rd2+32];
	ld.global.f64 	%fd635, [%rd2+128];
	ld.global.f64 	%fd636, [%rd2+72];
	ld.global.f64 	%fd637, [%rd2+160];
	mul.f64 	%fd638, %fd636, %fd637;
	st.global.f64 	[%rd2+24], %fd638;
	fma.rn.f64 	%fd639, %fd634, %fd635, %fd638;
	st.global.f64 	[%rd2+64], %fd639;
	ld.global.u64 	%rd118, [%rd108];
	add.s64 	%rd119, %rd118, %rd110;
	st.f64 	[%rd119+104], %fd639;
	ld.global.f64 	%fd640, [%rd2+168];
	ld.global.f64 	%fd641, [%rd2+96];
	ld.global.f64 	%fd642, [%rd2+120];
	ld.global.f64 	%fd643, [%rd2+8];
	mul.f64 	%fd644, %fd642, %fd643;
	st.global.f64 	[%rd2+120], %fd644;
	fma.rn.f64 	%fd645, %fd640, %fd641, %fd644;
	st.global.f64 	[%rd2+168], %fd645;
	ld.global.u64 	%rd120, [%rd108];
	add.s64 	%rd121, %rd120, %rd110;
	st.f64 	[%rd121+112], %fd645;
	ld.global.f64 	%fd646, [%rd2+88];
	ld.global.f64 	%fd647, [%rd2+56];
	mul.f64 	%fd648, %fd646, %fd647;
	ld.global.f64 	%fd649, [%rd2];
	ld.global.f64 	%fd650, [%rd2+128];
	mul.f64 	%fd651, %fd649, %fd650;
	ld.global.f64 	%fd652, [%rd2+40];
	ld.global.f64 	%fd653, [%rd2+160];
	mul.f64 	%fd654, %fd652, %fd653;
	sub.f64 	%fd655, %fd651, %fd654;
	ld.global.f64 	%fd656, [%rd2+104];
	mul.f64 	%fd657, %fd655, %fd656;
	sub.f64 	%fd658, %fd648, %fd657;
	st.global.f64 	[%rd2+168], %fd658;
	ld.global.f64 	%fd659, [%rd2+8];
	mul.f64 	%fd660, %fd658, %fd659;
	mul.f64 	%fd661, %fd655, %fd647;
	fma.rn.f64 	%fd662, %fd646, %fd656, %fd661;
	st.global.f64 	[%rd2+104], %fd662;
	ld.global.f64 	%fd663, [%rd2+96];
	mul.f64 	%fd664, %fd662, %fd663;
	st.global.f64 	[%rd2+120], %fd664;
	sub.f64 	%fd665, %fd660, %fd664;
	st.global.f64 	[%rd2+64], %fd665;
	ld.global.u64 	%rd122, [%rd108];
	add.s64 	%rd123, %rd122, %rd110;
	st.f64 	[%rd123+120], %fd665;
	ld.global.f64 	%fd666, [%rd2+40];
	ld.global.f64 	%fd667, [%rd2+128];
	ld.global.f64 	%fd668, [%rd2];
	ld.global.f64 	%fd669, [%rd2+160];
	mul.f64 	%fd670, %fd668, %fd669;
	st.global.f64 	[%rd2+160], %fd670;
	fma.rn.f64 	%fd671, %fd666, %fd667, %fd670;
	st.global.f64 	[%rd2+128], %fd671;
	ld.global.u64 	%rd124, [%rd108];
	add.s64 	%rd125, %rd124, %rd110;
	st.f64 	[%rd125+128], %fd671;
	ld.global.f64 	%fd672, [%rd2+168];
	ld.global.f64 	%fd673, [%rd2+96];
	ld.global.f64 	%fd674, [%rd2+104];
	ld.global.f64 	%fd675, [%rd2+8];
	mul.f64 	%fd676, %fd674, %fd675;
	st.global.f64 	[%rd2+104], %fd676;
	fma.rn.f64 	%fd677, %fd672, %fd673, %fd676;
	st.global.f64 	[%rd2+168], %fd677;
	ld.global.u64 	%rd126, [%rd108];
	add.s64 	%rd127, %rd126, %rd110;
	st.f64 	[%rd127+136], %fd677;
	cvta.to.global.u64 	%rd4, %rd235;
	ld.global.u64 	%rd128, [%rd4];
	mul.wide.s32 	%rd129, %r53, 8;
	add.s64 	%rd130, %rd128, %rd129;
	ld.f64 	%fd91, [%rd130+88];
	st.global.f64 	[%rd2+168], %fd91;
	abs.f64 	%fd92, %fd91;
	setp.neu.f64 	%p50, %fd92, 0d7FF0000000000000;
	@%p50 bra 	$L__BB0_57;
	mov.f64 	%fd683, 0d0000000000000000;
	mul.rn.f64 	%fd1171, %fd91, %fd683;
	mov.b32 	%r265, 1;
	bra.uni 	$L__BB0_60;
$L__BB0_57:
	mul.f64 	%fd678, %fd91, 0d3FE45F306DC9C883;
	cvt.rni.s32.f64 	%r264, %fd678;
	cvt.rn.f64.s32 	%fd679, %r264;
	fma.rn.f64 	%fd680, %fd679, 0dBFF921FB54442D18, %fd91;
	fma.rn.f64 	%fd681, %fd679, 0dBC91A62633145C00, %fd680;
	fma.rn.f64 	%fd1171, %fd679, 0dB97B839A252049C0, %fd681;
	setp.ltu.f64 	%p51, %fd92, 0d41E0000000000000;
	@%p51 bra 	$L__BB0_59;
	{ // callseq 12, 0
	.param .b64 param0;
	st.param.f64 	[param0], %fd91;
	.param .align 16 .b8 retval0[16];
	call.uni (retval0), 
	__internal_trig_reduction_slowpathd, 
	(
	param0
	);
	ld.param.f64 	%fd1171, [retval0];
	ld.param.b32 	%r264, [retval0+8];
	} // callseq 12
$L__BB0_59:
	add.s32 	%r265, %r264, 1;
$L__BB0_60:
	shl.b32 	%r183, %r265, 6;
	cvt.u64.u32 	%rd131, %r183;
	and.b64  	%rd132, %rd131, 64;
	add.s64 	%rd134, %rd33, %rd132;
	mul.rn.f64 	%fd684, %fd1171, %fd1171;
	and.b32  	%r184, %r265, 1;
	setp.eq.b32 	%p52, %r184, 1;
	selp.f64 	%fd685, 0dBDA8FF8320FD8164, 0d3DE5DB65F9785EBA, %p52;
	ld.global.nc.v2.f64 	{%fd686, %fd687}, [%rd134];
	fma.rn.f64 	%fd688, %fd685, %fd684, %fd686;
	fma.rn.f64 	%fd689, %fd688, %fd684, %fd687;
	ld.global.nc.v2.f64 	{%fd690, %fd691}, [%rd134+16];
	fma.rn.f64 	%fd692, %fd689, %fd684, %fd690;
	fma.rn.f64 	%fd693, %fd692, %fd684, %fd691;
	ld.global.nc.v2.f64 	{%fd694, %fd695}, [%rd134+32];
	fma.rn.f64 	%fd696, %fd693, %fd684, %fd694;
	fma.rn.f64 	%fd697, %fd696, %fd684, %fd695;
	fma.rn.f64 	%fd698, %fd697, %fd1171, %fd1171;
	fma.rn.f64 	%fd699, %fd697, %fd684, 0d3FF0000000000000;
	selp.f64 	%fd700, %fd699, %fd698, %p52;
	and.b32  	%r185, %r265, 2;
	setp.eq.s32 	%p53, %r185, 0;
	mov.f64 	%fd701, 0d0000000000000000;
	sub.f64 	%fd702, %fd701, %fd700;
	selp.f64 	%fd98, %fd700, %fd702, %p53;
	st.global.f64 	[%rd2+104], %fd98;
	ld.global.f64 	%fd99, [%rd2+48];
	mul.f64 	%fd100, %fd99, %fd98;
	st.global.f64 	[%rd2+8], %fd100;
	ld.global.u64 	%rd135, [%rd4];
	add.s64 	%rd137, %rd135, %rd129;
	ld.f64 	%fd101, [%rd137+80];
	abs.f64 	%fd102, %fd101;
	setp.neu.f64 	%p54, %fd102, 0d7FF0000000000000;
	@%p54 bra 	$L__BB0_62;
	mov.f64 	%fd708, 0d0000000000000000;
	mul.rn.f64 	%fd1173, %fd101, %fd708;
	mov.b32 	%r267, 1;
	bra.uni 	$L__BB0_65;
$L__BB0_62:
	mul.f64 	%fd703, %fd101, 0d3FE45F306DC9C883;
	cvt.rni.s32.f64 	%r266, %fd703;
	cvt.rn.f64.s32 	%fd704, %r266;
	fma.rn.f64 	%fd705, %fd704, 0dBFF921FB54442D18, %fd101;
	fma.rn.f64 	%fd706, %fd704, 0dBC91A62633145C00, %fd705;
	fma.rn.f64 	%fd1173, %fd704, 0dB97B839A252049C0, %fd706;
	setp.ltu.f64 	%p55, %fd102, 0d41E0000000000000;
	@%p55 bra 	$L__BB0_64;
	{ // callseq 13, 0
	.param .b64 param0;
	st.param.f64 	[param0], %fd101;
	.param .align 16 .b8 retval0[16];
	call.uni (retval0), 
	__internal_trig_reduction_slowpathd, 
	(
	param0
	);
	ld.param.f64 	%fd1173, [retval0];
	ld.param.b32 	%r266, [retval0+8];
	} // callseq 13
$L__BB0_64:
	add.s32 	%r267, %r266, 1;
$L__BB0_65:
	setp.neu.f64 	%p56, %fd102, 0d7FF0000000000000;
	shl.b32 	%r188, %r267, 6;
	cvt.u64.u32 	%rd138, %r188;
	and.b64  	%rd139, %rd138, 64;
	add.s64 	%rd141, %rd33, %rd139;
	mul.rn.f64 	%fd709, %fd1173, %fd1173;
	and.b32  	%r189, %r267, 1;
	setp.eq.b32 	%p57, %r189, 1;
	selp.f64 	%fd710, 0dBDA8FF8320FD8164, 0d3DE5DB65F9785EBA, %p57;
	ld.global.nc.v2.f64 	{%fd711, %fd712}, [%rd141];
	fma.rn.f64 	%fd713, %fd710, %fd709, %fd711;
	fma.rn.f64 	%fd714, %fd713, %fd709, %fd712;
	ld.global.nc.v2.f64 	{%fd715, %fd716}, [%rd141+16];
	fma.rn.f64 	%fd717, %fd714, %fd709, %fd715;
	fma.rn.f64 	%fd718, %fd717, %fd709, %fd716;
	ld.global.nc.v2.f64 	{%fd719, %fd720}, [%rd141+32];
	fma.rn.f64 	%fd721, %fd718, %fd709, %fd719;
	fma.rn.f64 	%fd722, %fd721, %fd709, %fd720;
	fma.rn.f64 	%fd723, %fd722, %fd1173, %fd1173;
	fma.rn.f64 	%fd724, %fd722, %fd709, 0d3FF0000000000000;
	selp.f64 	%fd725, %fd724, %fd723, %p57;
	and.b32  	%r190, %r267, 2;
	setp.eq.s32 	%p58, %r190, 0;
	mov.f64 	%fd726, 0d0000000000000000;
	sub.f64 	%fd727, %fd726, %fd725;
	selp.f64 	%fd728, %fd725, %fd727, %p58;
	st.global.f64 	[%rd2+128], %fd728;
	ld.global.f64 	%fd729, [%rd2+112];
	mul.f64 	%fd108, %fd729, %fd728;
	@%p56 bra 	$L__BB0_67;
	mov.f64 	%fd735, 0d0000000000000000;
	mul.rn.f64 	%fd1174, %fd101, %fd735;
	mov.b32 	%r268, 0;
	bra.uni 	$L__BB0_69;
$L__BB0_67:
	mul.f64 	%fd730, %fd101, 0d3FE45F306DC9C883;
	cvt.rni.s32.f64 	%r268, %fd730;
	cvt.rn.f64.s32 	%fd731, %r268;
	fma.rn.f64 	%fd732, %fd731, 0dBFF921FB54442D18, %fd101;
	fma.rn.f64 	%fd733, %fd731, 0dBC91A62633145C00, %fd732;
	fma.rn.f64 	%fd1174, %fd731, 0dB97B839A252049C0, %fd733;
	setp.ltu.f64 	%p59, %fd102, 0d41E0000000000000;
	@%p59 bra 	$L__BB0_69;
	{ // callseq 14, 0
	.param .b64 param0;
	st.param.f64 	[param0], %fd101;
	.param .align 16 .b8 retval0[16];
	call.uni (retval0), 
	__internal_trig_reduction_slowpathd, 
	(
	param0
	);
	ld.param.f64 	%fd1174, [retval0];
	ld.param.b32 	%r268, [retval0+8];
	} // callseq 14
$L__BB0_69:
	setp.neu.f64 	%p60, %fd92, 0d7FF0000000000000;
	shl.b32 	%r193, %r268, 6;
	cvt.u64.u32 	%rd142, %r193;
	and.b64  	%rd143, %rd142, 64;
	add.s64 	%rd145, %rd33, %rd143;
	mul.rn.f64 	%fd736, %fd1174, %fd1174;
	and.b32  	%r194, %r268, 1;
	setp.eq.b32 	%p61, %r194, 1;
	selp.f64 	%fd737, 0dBDA8FF8320FD8164, 0d3DE5DB65F9785EBA, %p61;
	ld.global.nc.v2.f64 	{%fd738, %fd739}, [%rd145];
	fma.rn.f64 	%fd740, %fd737, %fd736, %fd738;
	fma.rn.f64 	%fd741, %fd740, %fd736, %fd739;
	ld.global.nc.v2.f64 	{%fd742, %fd743}, [%rd145+16];
	fma.rn.f64 	%fd744, %fd741, %fd736, %fd742;
	fma.rn.f64 	%fd745, %fd744, %fd736, %fd743;
	ld.global.nc.v2.f64 	{%fd746, %fd747}, [%rd145+32];
	fma.rn.f64 	%fd748, %fd745, %fd736, %fd746;
	fma.rn.f64 	%fd749, %fd748, %fd736, %fd747;
	fma.rn.f64 	%fd750, %fd749, %fd1174, %fd1174;
	fma.rn.f64 	%fd751, %fd749, %fd736, 0d3FF0000000000000;
	selp.f64 	%fd752, %fd751, %fd750, %p61;
	and.b32  	%r195, %r268, 2;
	setp.eq.s32 	%p62, %r195, 0;
	mov.f64 	%fd753, 0d0000000000000000;
	sub.f64 	%fd754, %fd753, %fd752;
	selp.f64 	%fd755, %fd752, %fd754, %p62;
	st.global.f64 	[%rd2+96], %fd755;
	ld.global.f64 	%fd756, [%rd2+152];
	mul.f64 	%fd757, %fd756, %fd755;
	sub.f64 	%fd113, %fd108, %fd757;
	st.global.f64 	[%rd2+160], %fd113;
	@%p60 bra 	$L__BB0_71;
	mov.f64 	%fd763, 0d0000000000000000;
	mul.rn.f64 	%fd1175, %fd91, %fd763;
	mov.b32 	%r269, 0;
	bra.uni 	$L__BB0_73;
$L__BB0_71:
	mul.f64 	%fd758, %fd91, 0d3FE45F306DC9C883;
	cvt.rni.s32.f64 	%r269, %fd758;
	cvt.rn.f64.s32 	%fd759, %r269;
	fma.rn.f64 	%fd760, %fd759, 0dBFF921FB54442D18, %fd91;
	fma.rn.f64 	%fd761, %fd759, 0dBC91A62633145C00, %fd760;
	fma.rn.f64 	%fd1175, %fd759, 0dB97B839A252049C0, %fd761;
	setp.ltu.f64 	%p63, %fd92, 0d41E0000000000000;
	@%p63 bra 	$L__BB0_73;
	{ // callseq 15, 0
	.param .b64 param0;
	st.param.f64 	[param0], %fd91;
	.param .align 16 .b8 retval0[16];
	call.uni (retval0), 
	__internal_trig_reduction_slowpathd, 
	(
	param0
	);
	ld.param.f64 	%fd1175, [retval0];
	ld.param.b32 	%r269, [retval0+8];
	} // callseq 15
$L__BB0_73:
	shl.b32 	%r198, %r269, 6;
	cvt.u64.u32 	%rd146, %r198;
	and.b64  	%rd147, %rd146, 64;
	add.s64 	%rd149, %rd33, %rd147;
	mul.rn.f64 	%fd764, %fd1175, %fd1175;
	and.b32  	%r199, %r269, 1;
	setp.eq.b32 	%p64, %r199, 1;
	selp.f64 	%fd765, 0dBDA8FF8320FD8164, 0d3DE5DB65F9785EBA, %p64;
	ld.global.nc.v2.f64 	{%fd766, %fd767}, [%rd149];
	fma.rn.f64 	%fd768, %fd765, %fd764, %fd766;
	fma.rn.f64 	%fd769, %fd768, %fd764, %fd767;
	ld.global.nc.v2.f64 	{%fd770, %fd771}, [%rd149+16];
	fma.rn.f64 	%fd772, %fd769, %fd764, %fd770;
	fma.rn.f64 	%fd773, %fd772, %fd764, %fd771;
	ld.global.nc.v2.f64 	{%fd774, %fd775}, [%rd149+32];
	fma.rn.f64 	%fd776, %fd773, %fd764, %fd774;
	fma.rn.f64 	%fd777, %fd776, %fd764, %fd775;
	fma.rn.f64 	%fd778, %fd777, %fd1175, %fd1175;
	fma.rn.f64 	%fd779, %fd777, %fd764, 0d3FF0000000000000;
	selp.f64 	%fd780, %fd779, %fd778, %p64;
	and.b32  	%r200, %r269, 2;
	setp.eq.s32 	%p65, %r200, 0;
	mov.f64 	%fd781, 0d0000000000000000;
	sub.f64 	%fd782, %fd781, %fd780;
	selp.f64 	%fd118, %fd780, %fd782, %p65;
	st.global.f64 	[%rd2+168], %fd118;
	mul.f64 	%fd783, %fd113, %fd118;
	st.global.f64 	[%rd2+64], %fd783;
	sub.f64 	%fd119, %fd100, %fd783;
	st.global.f64 	[%rd2+8], %fd119;
	ld.global.u64 	%rd150, [%rd4];
	add.s64 	%rd152, %rd150, %rd129;
	ld.f64 	%fd120, [%rd152+96];
	abs.f64 	%fd121, %fd120;
	setp.neu.f64 	%p66, %fd121, 0d7FF0000000000000;
	@%p66 bra 	$L__BB0_75;
	mov.f64 	%fd789, 0d0000000000000000;
	mul.rn.f64 	%fd1177, %fd120, %fd789;
	mov.b32 	%r271, 1;
	bra.uni 	$L__BB0_78;
$L__BB0_75:
	mul.f64 	%fd784, %fd120, 0d3FE45F306DC9C883;
	cvt.rni.s32.f64 	%r270, %fd784;
	cvt.rn.f64.s32 	%fd785, %r270;
	fma.rn.f64 	%fd786, %fd785, 0dBFF921FB54442D18, %fd120;
	fma.rn.f64 	%fd787, %fd785, 0dBC91A62633145C00, %fd786;
	fma.rn.f64 	%fd1177, %fd785, 0dB97B839A252049C0, %fd787;
	setp.ltu.f64 	%p67, %fd121, 0d41E0000000000000;
	@%p67 bra 	$L__BB0_77;
	{ // callseq 16, 0
	.param .b64 param0;
	st.param.f64 	[param0], %fd120;
	.param .align 16 .b8 retval0[16];
	call.uni (retval0), 
	__internal_trig_reduction_slowpathd, 
	(
	param0
	);
	ld.param.f64 	%fd1177, [retval0];
	ld.param.b32 	%r270, [retval0+8];
	} // callseq 16
$L__BB0_77:
	add.s32 	%r271, %r270, 1;
$L__BB0_78:
	setp.neu.f64 	%p68, %fd121, 0d7FF0000000000000;
	shl.b32 	%r203, %r271, 6;
	cvt.u64.u32 	%rd153, %r203;
	and.b64  	%rd154, %rd153, 64;
	add.s64 	%rd156, %rd33, %rd154;
	mul.rn.f64 	%fd790, %fd1177, %fd1177;
	and.b32  	%r204, %r271, 1;
	setp.eq.b32 	%p69, %r204, 1;
	selp.f64 	%fd791, 0dBDA8FF8320FD8164, 0d3DE5DB65F9785EBA, %p69;
	ld.global.nc.v2.f64 	{%fd792, %fd793}, [%rd156];
	fma.rn.f64 	%fd794, %fd791, %fd790, %fd792;
	fma.rn.f64 	%fd795, %fd794, %fd790, %fd793;
	ld.global.nc.v2.f64 	{%fd796, %fd797}, [%rd156+16];
	fma.rn.f64 	%fd798, %fd795, %fd790, %fd796;
	fma.rn.f64 	%fd799, %fd798, %fd790, %fd797;
	ld.global.nc.v2.f64 	{%fd800, %fd801}, [%rd156+32];
	fma.rn.f64 	%fd802, %fd799, %fd790, %fd800;
	fma.rn.f64 	%fd803, %fd802, %fd790, %fd801;
	fma.rn.f64 	%fd804, %fd803, %fd1177, %fd1177;
	fma.rn.f64 	%fd805, %fd803, %fd790, 0d3FF0000000000000;
	selp.f64 	%fd806, %fd805, %fd804, %p69;
	and.b32  	%r205, %r271, 2;
	setp.eq.s32 	%p70, %r205, 0;
	mov.f64 	%fd807, 0d0000000000000000;
	sub.f64 	%fd808, %fd807, %fd806;
	selp.f64 	%fd809, %fd806, %fd808, %p70;
	st.global.f64 	[%rd2+120], %fd809;
	mul.f64 	%fd127, %fd119, %fd809;
	mul.f64 	%fd810, %fd113, %fd98;
	fma.rn.f64 	%fd128, %fd99, %fd118, %fd810;
	st.global.f64 	[%rd2+24], %fd128;
	@%p68 bra 	$L__BB0_80;
	mov.f64 	%fd816, 0d0000000000000000;
	mul.rn.f64 	%fd1178, %fd120, %fd816;
	mov.b32 	%r272, 0;
	bra.uni 	$L__BB0_82;
$L__BB0_80:
	mul.f64 	%fd811, %fd120, 0d3FE45F306DC9C883;
	cvt.rni.s32.f64 	%r272, %fd811;
	cvt.rn.f64.s32 	%fd812, %r272;
	fma.rn.f64 	%fd813, %fd812, 0dBFF921FB54442D18, %fd120;
	fma.rn.f64 	%fd814, %fd812, 0dBC91A62633145C00, %fd813;
	fma.rn.f64 	%fd1178, %fd812, 0dB97B839A252049C0, %fd814;
	setp.ltu.f64 	%p71, %fd121, 0d41E0000000000000;
	@%p71 bra 	$L__BB0_82;
	{ // callseq 17, 0
	.param .b64 param0;
	st.param.f64 	[param0], %fd120;
	.param .align 16 .b8 retval0[16];
	call.uni (retval0), 
	__internal_trig_reduction_slowpathd, 
	(
	param0
	);
	ld.param.f64 	%fd1178, [retval0];
	ld.param.b32 	%r272, [retval0+8];
	} // callseq 17
$L__BB0_82:
	ld.param.u64 	%rd239, [_Z15evaluate_kernelPPKdPdPS2_i_param_2];
	ld.param.u64 	%rd236, [_Z15evaluate_kernelPPKdPdPS2_i_param_0];
	mov.u32 	%r209, %ctaid.x;
	mov.u32 	%r211, %tid.x;
	mad.lo.s32 	%r212, %r209, %r175, %r211;
	mul.lo.s32 	%r78, %r137, %r212;
	shl.b32 	%r213, %r272, 6;
	cvt.u64.u32 	%rd157, %r213;
	and.b64  	%rd158, %rd157, 64;
	mov.u64 	%rd159, __cudart_sin_cos_coeffs;
	add.s64 	%rd160, %rd159, %rd158;
	mul.rn.f64 	%fd817, %fd1178, %fd1178;
	and.b32  	%r214, %r272, 1;
	setp.eq.b32 	%p72, %r214, 1;
	selp.f64 	%fd818, 0dBDA8FF8320FD8164, 0d3DE5DB65F9785EBA, %p72;
	ld.global.nc.v2.f64 	{%fd819, %fd820}, [%rd160];
	fma.rn.f64 	%fd821, %fd818, %fd817, %fd819;
	fma.rn.f64 	%fd822, %fd821, %fd817, %fd820;
	ld.global.nc.v2.f64 	{%fd823, %fd824}, [%rd160+16];
	fma.rn.f64 	%fd825, %fd822, %fd817, %fd823;
	fma.rn.f64 	%fd826, %fd825, %fd817, %fd824;
	ld.global.nc.v2.f64 	{%fd827, %fd828}, [%rd160+32];
	fma.rn.f64 	%fd829, %fd826, %fd817, %fd827;
	fma.rn.f64 	%fd830, %fd829, %fd817, %fd828;
	fma.rn.f64 	%fd831, %fd830, %fd1178, %fd1178;
	fma.rn.f64 	%fd832, %fd830, %fd817, 0d3FF0000000000000;
	selp.f64 	%fd833, %fd832, %fd831, %p72;
	and.b32  	%r215, %r272, 2;
	setp.eq.s32 	%p73, %r215, 0;
	mov.f64 	%fd834, 0d0000000000000000;
	sub.f64 	%fd835, %fd834, %fd833;
	selp.f64 	%fd836, %fd833, %fd835, %p73;
	st.global.f64 	[%rd2+64], %fd836;
	mul.f64 	%fd837, %fd128, %fd836;
	st.global.f64 	[%rd2+160], %fd837;
	sub.f64 	%fd838, %fd127, %fd837;
	st.global.f64 	[%rd2+56], %fd838;
	cvta.to.global.u64 	%rd5, %rd239;
	ld.global.u64 	%rd161, [%rd5];
	mul.wide.s32 	%rd162, %r28, 8;
	add.s64 	%rd163, %rd161, %rd162;
	st.f64 	[%rd163+144], %fd838;
	ld.global.f64 	%fd839, [%rd2+152];
	ld.global.f64 	%fd840, [%rd2+128];
	ld.global.f64 	%fd841, [%rd2+112];
	ld.global.f64 	%fd842, [%rd2+96];
	mul.f64 	%fd843, %fd841, %fd842;
	st.global.f64 	[%rd2+160], %fd843;
	fma.rn.f64 	%fd844, %fd839, %fd840, %fd843;
	st.global.f64 	[%rd2+56], %fd844;
	ld.global.u64 	%rd164, [%rd5];
	add.s64 	%rd165, %rd164, %rd162;
	st.f64 	[%rd165+152], %fd844;
	ld.global.f64 	%fd845, [%rd2+8];
	ld.global.f64 	%fd846, [%rd2+64];
	ld.global.f64 	%fd847, [%rd2+24];
	ld.global.f64 	%fd848, [%rd2+120];
	mul.f64 	%fd849, %fd847, %fd848;
	st.global.f64 	[%rd2+24], %fd849;
	fma.rn.f64 	%fd850, %fd845, %fd846, %fd849;
	st.global.f64 	[%rd2+8], %fd850;
	ld.global.u64 	%rd166, [%rd5];
	add.s64 	%rd167, %rd166, %rd162;
	st.f64 	[%rd167+160], %fd850;
	ld.global.f64 	%fd851, [%rd2+16];
	ld.global.f64 	%fd852, [%rd2+104];
	mul.f64 	%fd853, %fd851, %fd852;
	ld.global.f64 	%fd854, [%rd2+72];
	ld.global.f64 	%fd855, [%rd2+128];
	mul.f64 	%fd856, %fd854, %fd855;
	ld.global.f64 	%fd857, [%rd2+32];
	ld.global.f64 	%fd858, [%rd2+96];
	mul.f64 	%fd859, %fd857, %fd858;
	sub.f64 	%fd860, %fd856, %fd859;
	ld.global.f64 	%fd861, [%rd2+168];
	mul.f64 	%fd862, %fd860, %fd861;
	sub.f64 	%fd863, %fd853, %fd862;
	st.global.f64 	[%rd2+8], %fd863;
	ld.global.f64 	%fd864, [%rd2+120];
	mul.f64 	%fd865, %fd863, %fd864;
	mul.f64 	%fd866, %fd860, %fd852;
	fma.rn.f64 	%fd867, %fd851, %fd861, %fd866;
	st.global.f64 	[%rd2+160], %fd867;
	ld.global.f64 	%fd868, [%rd2+64];
	mul.f64 	%fd869, %fd867, %fd868;
	st.global.f64 	[%rd2+24], %fd869;
	sub.f64 	%fd870, %fd865, %fd869;
	st.global.f64 	[%rd2+56], %fd870;
	ld.global.u64 	%rd168, [%rd5];
	add.s64 	%rd169, %rd168, %rd162;
	st.f64 	[%rd169+168], %fd870;
	ld.global.f64 	%fd871, [%rd2+32];
	ld.global.f64 	%fd872, [%rd2+128];
	ld.global.f64 	%fd873, [%rd2+72];
	ld.global.f64 	%fd874, [%rd2+96];
	mul.f64 	%fd875, %fd873, %fd874;
	st.global.f64 	[%rd2+24], %fd875;
	fma.rn.f64 	%fd876, %fd871, %fd872, %fd875;
	st.global.f64 	[%rd2+56], %fd876;
	ld.global.u64 	%rd170, [%rd5];
	add.s64 	%rd171, %rd170, %rd162;
	st.f64 	[%rd171+176], %fd876;
	ld.global.f64 	%fd877, [%rd2+8];
	ld.global.f64 	%fd878, [%rd2+64];
	ld.global.f64 	%fd879, [%rd2+160];
	ld.global.f64 	%fd880, [%rd2+120];
	mul.f64 	%fd881, %fd879, %fd880;
	st.global.f64 	[%rd2+160], %fd881;
	fma.rn.f64 	%fd882, %fd877, %fd878, %fd881;
	st.global.f64 	[%rd2+8], %fd882;
	ld.global.u64 	%rd172, [%rd5];
	add.s64 	%rd173, %rd172, %rd162;
	st.f64 	[%rd173+184], %fd882;
	ld.global.f64 	%fd883, [%rd2+88];
	ld.global.f64 	%fd884, [%rd2+104];
	mul.f64 	%fd885, %fd883, %fd884;
	ld.global.f64 	%fd886, [%rd2];
	ld.global.f64 	%fd887, [%rd2+128];
	mul.f64 	%fd888, %fd886, %fd887;
	ld.global.f64 	%fd889, [%rd2+40];
	ld.global.f64 	%fd890, [%rd2+96];
	mul.f64 	%fd891, %fd889, %fd890;
	sub.f64 	%fd892, %fd888, %fd891;
	ld.global.f64 	%fd893, [%rd2+168];
	mul.f64 	%fd894, %fd892, %fd893;
	sub.f64 	%fd895, %fd885, %fd894;
	st.global.f64 	[%rd2+8], %fd895;
	ld.global.f64 	%fd896, [%rd2+120];
	mul.f64 	%fd897, %fd895, %fd896;
	mul.f64 	%fd898, %fd892, %fd884;
	fma.rn.f64 	%fd899, %fd883, %fd893, %fd898;
	st.global.f64 	[%rd2+168], %fd899;
	ld.global.f64 	%fd900, [%rd2+64];
	mul.f64 	%fd901, %fd899, %fd900;
	st.global.f64 	[%rd2+160], %fd901;
	sub.f64 	%fd902, %fd897, %fd901;
	st.global.f64 	[%rd2+56], %fd902;
	ld.global.u64 	%rd174, [%rd5];
	add.s64 	%rd175, %rd174, %rd162;
	st.f64 	[%rd175+192], %fd902;
	ld.global.f64 	%fd903, [%rd2+40];
	ld.global.f64 	%fd904, [%rd2+128];
	ld.global.f64 	%fd905, [%rd2];
	ld.global.f64 	%fd906, [%rd2+96];
	mul.f64 	%fd907, %fd905, %fd906;
	st.global.f64 	[%rd2+96], %fd907;
	fma.rn.f64 	%fd908, %fd903, %fd904, %fd907;
	st.global.f64 	[%rd2+128], %fd908;
	ld.global.u64 	%rd176, [%rd5];
	add.s64 	%rd177, %rd176, %rd162;
	st.f64 	[%rd177+200], %fd908;
	ld.global.f64 	%fd909, [%rd2+8];
	ld.global.f64 	%fd910, [%rd2+64];
	ld.global.f64 	%fd911, [%rd2+168];
	ld.global.f64 	%fd912, [%rd2+120];
	mul.f64 	%fd913, %fd911, %fd912;
	st.global.f64 	[%rd2+168], %fd913;
	fma.rn.f64 	%fd914, %fd909, %fd910, %fd913;
	st.global.f64 	[%rd2+8], %fd914;
	ld.global.u64 	%rd178, [%rd5];
	add.s64 	%rd179, %rd178, %rd162;
	st.f64 	[%rd179+208], %fd914;
	cvta.to.global.u64 	%rd6, %rd236;
	ld.global.u64 	%rd180, [%rd6];
	mul.wide.s32 	%rd181, %r78, 8;
	add.s64 	%rd182, %rd180, %rd181;
	ld.f64 	%fd133, [%rd182+136];
	st.global.f64 	[%rd2+8], %fd133;
	abs.f64 	%fd134, %fd133;
	setp.neu.f64 	%p74, %fd134, 0d7FF0000000000000;
	@%p74 bra 	$L__BB0_84;
	mov.f64 	%fd920, 0d0000000000000000;
	mul.rn.f64 	%fd1180, %fd133, %fd920;
	mov.b32 	%r274, 1;
	bra.uni 	$L__BB0_87;
$L__BB0_84:
	mul.f64 	%fd915, %fd133, 0d3FE45F306DC9C883;
	cvt.rni.s32.f64 	%r273, %fd915;
	cvt.rn.f64.s32 	%fd916, %r273;
	fma.rn.f64 	%fd917, %fd916, 0dBFF921FB54442D18, %fd133;
	fma.rn.f64 	%fd918, %fd916, 0dBC91A62633145C00, %fd917;
	fma.rn.f64 	%fd1180, %fd916, 0dB97B839A252049C0, %fd918;
	setp.ltu.f64 	%p75, %fd134, 0d41E0000000000000;
	@%p75 bra 	$L__BB0_86;
	{ // callseq 18, 0
	.param .b64 param0;
	st.param.f64 	[param0], %fd133;
	.param .align 16 .b8 retval0[16];
	call.uni (retval0), 
	__internal_trig_reduction_slowpathd, 
	(
	param0
	);
	ld.param.f64 	%fd1180, [retval0];
	ld.param.b32 	%r273, [retval0+8];
	} // callseq 18
$L__BB0_86:
	add.s32 	%r274, %r273, 1;
$L__BB0_87:
	shl.b32 	%r218, %r274, 6;
	cvt.u64.u32 	%rd183, %r218;
	and.b64  	%rd184, %rd183, 64;
	add.s64 	%rd186, %rd159, %rd184;
	mul.rn.f64 	%fd921, %fd1180, %fd1180;
	and.b32  	%r219, %r274, 1;
	setp.eq.b32 	%p76, %r219, 1;
	selp.f64 	%fd922, 0dBDA8FF8320FD8164, 0d3DE5DB65F9785EBA, %p76;
	ld.global.nc.v2.f64 	{%fd923, %fd924}, [%rd186];
	fma.rn.f64 	%fd925, %fd922, %fd921, %fd923;
	fma.rn.f64 	%fd926, %fd925, %fd921, %fd924;
	ld.global.nc.v2.f64 	{%fd927, %fd928}, [%rd186+16];
	fma.rn.f64 	%fd929, %fd926, %fd921, %fd927;
	fma.rn.f64 	%fd930, %fd929, %fd921, %fd928;
	ld.global.nc.v2.f64 	{%fd931, %fd932}, [%rd186+32];
	fma.rn.f64 	%fd933, %fd930, %fd921, %fd931;
	fma.rn.f64 	%fd934, %fd933, %fd921, %fd932;
	fma.rn.f64 	%fd935, %fd934, %fd1180, %fd1180;
	fma.rn.f64 	%fd936, %fd934, %fd921, 0d3FF0000000000000;
	selp.f64 	%fd937, %fd936, %fd935, %p76;
	and.b32  	%r220, %r274, 2;
	setp.eq.s32 	%p77, %r220, 0;
	mov.f64 	%fd938, 0d0000000000000000;
	sub.f64 	%fd939, %fd938, %fd937;
	selp.f64 	%fd140, %fd937, %fd939, %p77;
	st.global.f64 	[%rd2+168], %fd140;
	ld.global.f64 	%fd141, [%rd2+48];
	mul.f64 	%fd142, %fd141, %fd140;
	st.global.f64 	[%rd2+120], %fd142;
	ld.global.u64 	%rd187, [%rd6];
	add.s64 	%rd189, %rd187, %rd181;
	ld.f64 	%fd143, [%rd189+128];
	abs.f64 	%fd144, %fd143;
	setp.neu.f64 	%p78, %fd144, 0d7FF0000000000000;
	@%p78 bra 	$L__BB0_89;
	mov.f64 	%fd945, 0d0000000000000000;
	mul.rn.f64 	%fd1182, %fd143, %fd945;
	mov.b32 	%r276, 1;
	bra.uni 	$L__BB0_92;
$L__BB0_89:
	mul.f64 	%fd940, %fd143, 0d3FE45F306DC9C883;
	cvt.rni.s32.f64 	%r275, %fd940;
	cvt.rn.f64.s32 	%fd941, %r275;
	fma.rn.f64 	%fd942, %fd941, 0dBFF921FB54442D18, %fd143;
	fma.rn.f64 	%fd943, %fd941, 0dBC91A62633145C00, %fd942;
	fma.rn.f64 	%fd1182, %fd941, 0dB97B839A252049C0, %fd943;
	setp.ltu.f64 	%p79, %fd144, 0d41E0000000000000;
	@%p79 bra 	$L__BB0_91;
	{ // callseq 19, 0
	.param .b64 param0;
	st.param.f64 	[param0], %fd143;
	.param .align 16 .b8 retval0[16];
	call.uni (retval0), 
	__internal_trig_reduction_slowpathd, 
	(
	param0
	);
	ld.param.f64 	%fd1182, [retval0];
	ld.param.b32 	%r275, [retval0+8];
	} // callseq 19
$L__BB0_91:
	add.s32 	%r276, %r275, 1;
$L__BB0_92:
	setp.neu.f64 	%p80, %fd144, 0d7FF0000000000000;
	shl.b32 	%r223, %r276, 6;
	cvt.u64.u32 	%rd190, %r223;
	and.b64  	%rd191, %rd190, 64;
	add.s64 	%rd193, %rd159, %rd191;
	mul.rn.f64 	%fd946, %fd1182, %fd1182;
	and.b32  	%r224, %r276, 1;
	setp.eq.b32 	%p81, %r224, 1;
	selp.f64 	%fd947, 0dBDA8FF8320FD8164, 0d3DE5DB65F9785EBA, %p81;
	ld.global.nc.v2.f64 	{%fd948, %fd949}, [%rd193];
	fma.rn.f64 	%fd950, %fd947, %fd946, %fd948;
	fma.rn.f64 	%fd951, %fd950, %fd946, %fd949;
	ld.global.nc.v2.f64 	{%fd952, %fd953}, [%rd193+16];
	fma.rn.f64 	%fd954, %fd951, %fd946, %fd952;
	fma.rn.f64 	%fd955, %fd954, %fd946, %fd953;
	ld.global.nc.v2.f64 	{%fd956, %fd957}, [%rd193+32];
	fma.rn.f64 	%fd958, %fd955, %fd946, %fd956;
	fma.rn.f64 	%fd959, %fd958, %fd946, %fd957;
	fma.rn.f64 	%fd960, %fd959, %fd1182, %fd1182;
	fma.rn.f64 	%fd961, %fd959, %fd946, 0d3FF0000000000000;
	selp.f64 	%fd962, %fd961, %fd960, %p81;
	and.b32  	%r225, %r276, 2;
	setp.eq.s32 	%p82, %r225, 0;
	mov.f64 	%fd963, 0d0000000000000000;
	sub.f64 	%fd964, %fd963, %fd962;
	selp.f64 	%fd965, %fd962, %fd964, %p82;
	st.global.f64 	[%rd2+128], %fd965;
	ld.global.f64 	%fd966, [%rd2+112];
	mul.f64 	%fd150, %fd966, %fd965;
	@%p80 bra 	$L__BB0_94;
	mov.f64 	%fd972, 0d0000000000000000;
	mul.rn.f64 	%fd1183, %fd143, %fd972;
	mov.b32 	%r277, 0;
	bra.uni 	$L__BB0_96;
$L__BB0_94:
	mul.f64 	%fd967, %fd143, 0d3FE45F306DC9C883;
	cvt.rni.s32.f64 	%r277, %fd967;
	cvt.rn.f64.s32 	%fd968, %r277;
	fma.rn.f64 	%fd969, %fd968, 0dBFF921FB54442D18, %fd143;
	fma.rn.f64 	%fd970, %fd968, 0dBC91A62633145C00, %fd969;
	fma.rn.f64 	%fd1183, %fd968, 0dB97B839A252049C0, %fd970;
	setp.ltu.f64 	%p83, %fd144, 0d41E0000000000000;
	@%p83 bra 	$L__BB0_96;
	{ // callseq 20, 0
	.param .b64 param0;
	st.param.f64 	[param0], %fd143;
	.param .align 16 .b8 retval0[16];
	call.uni (retval0), 
	__internal_trig_reduction_slowpathd, 
	(
	param0
	);
	ld.param.f64 	%fd1183, [retval0];
	ld.param.b32 	%r277, [retval0+8];
	} // callseq 20
$L__BB0_96:
	setp.neu.f64 	%p84, %fd134, 0d7FF0000000000000;
	shl.b32 	%r228, %r277, 6;
	cvt.u64.u32 	%rd194, %r228;
	and.b64  	%rd195, %rd194, 64;
	add.s64 	%rd197, %rd159, %rd195;
	mul.rn.f64 	%fd973, %fd1183, %fd1183;
	and.b32  	%r229, %r277, 1;
	setp.eq.b32 	%p85, %r229, 1;
	selp.f64 	%fd974, 0dBDA8FF8320FD8164, 0d3DE5DB65F9785EBA, %p85;
	ld.global.nc.v2.f64 	{%fd975, %fd976}, [%rd197];
	fma.rn.f64 	%fd977, %fd974, %fd973, %fd975;
	fma.rn.f64 	%fd978, %fd977, %fd973, %fd976;
	ld.global.nc.v2.f64 	{%fd979, %fd980}, [%rd197+16];
	fma.rn.f64 	%fd981, %fd978, %fd973, %fd979;
	fma.rn.f64 	%fd982, %fd981, %fd973, %fd980;
	ld.global.nc.v2.f64 	{%fd983, %fd984}, [%rd197+32];
	fma.rn.f64 	%fd985, %fd982, %fd973, %fd983;
	fma.rn.f64 	%fd986, %fd985, %fd973, %fd984;
	fma.rn.f64 	%fd987, %fd986, %fd1183, %fd1183;
	fma.rn.f64 	%fd988, %fd986, %fd973, 0d3FF0000000000000;
	selp.f64 	%fd989, %fd988, %fd987, %p85;
	and.b32  	%r230, %r277, 2;
	setp.eq.s32 	%p86, %r230, 0;
	mov.f64 	%fd990, 0d0000000000000000;
	sub.f64 	%fd991, %fd990, %fd989;
	selp.f64 	%fd992, %fd989, %fd991, %p86;
	st.global.f64 	[%rd2+64], %fd992;
	ld.global.f64 	%fd993, [%rd2+152];
	mul.f64 	%fd994, %fd993, %fd992;
	sub.f64 	%fd155, %fd150, %fd994;
	st.global.f64 	[%rd2+96], %fd155;
	@%p84 bra 	$L__BB0_98;
	mov.f64 	%fd1000, 0d0000000000000000;
	mul.rn.f64 	%fd1184, %fd133, %fd1000;
	mov.b32 	%r278, 0;
	bra.uni 	$L__BB0_100;
$L__BB0_98:
	mul.f64 	%fd995, %fd133, 0d3FE45F306DC9C883;
	cvt.rni.s32.f64 	%r278, %fd995;
	cvt.rn.f64.s32 	%fd996, %r278;
	fma.rn.f64 	%fd997, %fd996, 0dBFF921FB54442D18, %fd133;
	fma.rn.f64 	%fd998, %fd996, 0dBC91A62633145C00, %fd997;
	fma.rn.f64 	%fd1184, %fd996, 0dB97B839A252049C0, %fd998;
	setp.ltu.f64 	%p87, %fd134, 0d41E0000000000000;
	@%p87 bra 	$L__BB0_100;
	{ // callseq 21, 0
	.param .b64 param0;
	st.param.f64 	[param0], %fd133;
	.param .align 16 .b8 retval0[16];
	call.uni (retval0), 
	__internal_trig_reduction_slowpathd, 
	(
	param0
	);
	ld.param.f64 	%fd1184, [retval0];
	ld.param.b32 	%r278, [retval0+8];
	} // callseq 21
$L__BB0_100:
	shl.b32 	%r233, %r278, 6;
	cvt.u64.u32 	%rd198, %r233;
	and.b64  	%rd199, %rd198, 64;
	add.s64 	%rd201, %rd159, %rd199;
	mul.rn.f64 	%fd1001, %fd1184, %fd1184;
	and.b32  	%r234, %r278, 1;
	setp.eq.b32 	%p88, %r234, 1;
	selp.f64 	%fd1002, 0dBDA8FF8320FD8164, 0d3DE5DB65F9785EBA, %p88;
	ld.global.nc.v2.f64 	{%fd1003, %fd1004}, [%rd201];
	fma.rn.f64 	%fd1005, %fd1002, %fd1001, %fd1003;
	fma.rn.f64 	%fd1006, %fd1005, %fd1001, %fd1004;
	ld.global.nc.v2.f64 	{%fd1007, %fd1008}, [%rd201+16];
	fma.rn.f64 	%fd1009, %fd1006, %fd1001, %fd1007;
	fma.rn.f64 	%fd1010, %fd1009, %fd1001, %fd1008;
	ld.global.nc.v2.f64 	{%fd1011, %fd1012}, [%rd201+32];
	fma.rn.f64 	%fd1013, %fd1010, %fd1001, %fd1011;
	fma.rn.f64 	%fd1014, %fd1013, %fd1001, %fd1012;
	fma.rn.f64 	%fd1015, %fd1014, %fd1184, %fd1184;
	fma.rn.f64 	%fd1016, %fd1014, %fd1001, 0d3FF0000000000000;
	selp.f64 	%fd1017, %fd1016, %fd1015, %p88;
	and.b32  	%r235, %r278, 2;
	setp.eq.s32 	%p89, %r235, 0;
	mov.f64 	%fd1018, 0d0000000000000000;
	sub.f64 	%fd1019, %fd1018, %fd1017;
	selp.f64 	%fd160, %fd1017, %fd1019, %p89;
	st.global.f64 	[%rd2+8], %fd160;
	mul.f64 	%fd1020, %fd155, %fd160;
	st.global.f64 	[%rd2+56], %fd1020;
	sub.f64 	%fd161, %fd142, %fd1020;
	st.global.f64 	[%rd2+120], %fd161;
	ld.global.u64 	%rd202, [%rd6];
	mul.wide.s32 	%rd203, %r78, 8;
	add.s64 	%rd204, %rd202, %rd203;
	ld.f64 	%fd162, [%rd204+144];
	abs.f64 	%fd163, %fd162;
	setp.neu.f64 	%p90, %fd163, 0d7FF0000000000000;
	@%p90 bra 	$L__BB0_102;
	mov.f64 	%fd1026, 0d0000000000000000;
	mul.rn.f64 	%fd1186, %fd162, %fd1026;
	mov.b32 	%r280, 1;
	bra.uni 	$L__BB0_105;
$L__BB0_102:
	mul.f64 	%fd1021, %fd162, 0d3FE45F306DC9C883;
	cvt.rni.s32.f64 	%r279, %fd1021;
	cvt.rn.f64.s32 	%fd1022, %r279;
	fma.rn.f64 	%fd1023, %fd1022, 0dBFF921FB54442D18, %fd162;
	fma.rn.f64 	%fd1024, %fd1022, 0dBC91A62633145C00, %fd1023;
	fma.rn.f64 	%fd1186, %fd1022, 0dB97B839A252049C0, %fd1024;
	setp.ltu.f64 	%p91, %fd163, 0d41E0000000000000;
	@%p91 bra 	$L__BB0_104;
	{ // callseq 22, 0
	.param .b64 param0;
	st.param.f64 	[param0], %fd162;
	.param .align 16 .b8 retval0[16];
	call.uni (retval0), 
	__internal_trig_reduction_slowpathd, 
	(
	param0
	);
	ld.param.f64 	%fd1186, [retval0];
	ld.param.b32 	%r279, [retval0+8];
	} // callseq 22
$L__BB0_104:
	add.s32 	%r280, %r279, 1;
$L__BB0_105:
	setp.neu.f64 	%p92, %fd163, 0d7FF0000000000000;
	shl.b32 	%r238, %r280, 6;
	cvt.u64.u32 	%rd205, %r238;
	and.b64  	%rd206, %rd205, 64;
	add.s64 	%rd208, %rd159, %rd206;
	mul.rn.f64 	%fd1027, %fd1186, %fd1186;
	and.b32  	%r239, %r280, 1;
	setp.eq.b32 	%p93, %r239, 1;
	selp.f64 	%fd1028, 0dBDA8FF8320FD8164, 0d3DE5DB65F9785EBA, %p93;
	ld.global.nc.v2.f64 	{%fd1029, %fd1030}, [%rd208];
	fma.rn.f64 	%fd1031, %fd1028, %fd1027, %fd1029;
	fma.rn.f64 	%fd1032, %fd1031, %fd1027, %fd1030;
	ld.global.nc.v2.f64 	{%fd1033, %fd1034}, [%rd208+16];
	fma.rn.f64 	%fd1035, %fd1032, %fd1027, %fd1033;
	fma.rn.f64 	%fd1036, %fd1035, %fd1027, %fd1034;
	ld.global.nc.v2.f64 	{%fd1037, %fd1038}, [%rd208+32];
	fma.rn.f64 	%fd1039, %fd1036, %fd1027, %fd1037;
	fma.rn.f64 	%fd1040, %fd1039, %fd1027, %fd1038;
	fma.rn.f64 	%fd1041, %fd1040, %fd1186, %fd1186;
	fma.rn.f64 	%fd1042, %fd1040, %fd1027, 0d3FF0000000000000;
	selp.f64 	%fd1043, %fd1042, %fd1041, %p93;
	and.b32  	%r240, %r280, 2;
	setp.eq.s32 	%p94, %r240, 0;
	mov.f64 	%fd1044, 0d0000000000000000;
	sub.f64 	%fd1045, %fd1044, %fd1043;
	selp.f64 	%fd1046, %fd1043, %fd1045, %p94;
	st.global.f64 	[%rd2+160], %fd1046;
	mul.f64 	%fd169, %fd161, %fd1046;
	mul.f64 	%fd1047, %fd155, %fd140;
	fma.rn.f64 	%fd170, %fd141, %fd160, %fd1047;
	st.global.f64 	[%rd2+48], %fd170;
	@%p92 bra 	$L__BB0_107;
	mov.f64 	%fd1053, 0d0000000000000000;
	mul.rn.f64 	%fd1187, %fd162, %fd1053;
	mov.b32 	%r281, 0;
	bra.uni 	$L__BB0_109;
$L__BB0_107:
	mul.f64 	%fd1048, %fd162, 0d3FE45F306DC9C883;
	cvt.rni.s32.f64 	%r281, %fd1048;
	cvt.rn.f64.s32 	%fd1049, %r281;
	fma.rn.f64 	%fd1050, %fd1049, 0dBFF921FB54442D18, %fd162;
	fma.rn.f64 	%fd1051, %fd1049, 0dBC91A62633145C00, %fd1050;
	fma.rn.f64 	%fd1187, %fd1049, 0dB97B839A252049C0, %fd1051;
	setp.ltu.f64 	%p95, %fd163, 0d41E0000000000000;
	@%p95 bra 	$L__BB0_109;
	{ // callseq 23, 0
	.param .b64 param0;
	st.param.f64 	[param0], %fd162;
	.param .align 16 .b8 retval0[16];
	call.uni (retval0), 
	__internal_trig_reduction_slowpathd, 
	(
	param0
	);
	ld.param.f64 	%fd1187, [retval0];
	ld.param.b32 	%r281, [retval0+8];
	} // callseq 23
$L__BB0_109:
	shl.b32 	%r243, %r281, 6;
	cvt.u64.u32 	%rd209, %r243;
	and.b64  	%rd210, %rd209, 64;
	add.s64 	%rd212, %rd159, %rd210;
	mul.rn.f64 	%fd1054, %fd1187, %fd1187;
	and.b32  	%r244, %r281, 1;
	setp.eq.b32 	%p96, %r244, 1;
	selp.f64 	%fd1055, 0dBDA8FF8320FD8164, 0d3DE5DB65F9785EBA, %p96;
	ld.global.nc.v2.f64 	{%fd1056, %fd1057}, [%rd212];
	fma.rn.f64 	%fd1058, %fd1055, %fd1054, %fd1056;
	fma.rn.f64 	%fd1059, %fd1058, %fd1054, %fd1057;
	ld.global.nc.v2.f64 	{%fd1060, %fd1061}, [%rd212+16];
	fma.rn.f64 	%fd1062, %fd1059, %fd1054, %fd1060;
	fma.rn.f64 	%fd1063, %fd1062, %fd1054, %fd1061;
	ld.global.nc.v2.f64 	{%fd1064, %fd1065}, [%rd212+32];
	fma.rn.f64 	%fd1066, %fd1063, %fd1054, %fd1064;
	fma.rn.f64 	%fd1067, %fd1066, %fd1054, %fd1065;
	fma.rn.f64 	%fd1068, %fd1067, %fd1187, %fd1187;
	fma.rn.f64 	%fd1069, %fd1067, %fd1054, 0d3FF0000000000000;
	selp.f64 	%fd1070, %fd1069, %fd1068, %p96;
	and.b32  	%r245, %r281, 2;
	setp.eq.s32 	%p97, %r245, 0;
	mov.f64 	%fd1071, 0d0000000000000000;
	sub.f64 	%fd1072, %fd1071, %fd1070;
	selp.f64 	%fd1073, %fd1070, %fd1072, %p97;
	st.global.f64 	[%rd2+56], %fd1073;
	mul.f64 	%fd1074, %fd170, %fd1073;
	st.global.f64 	[%rd2+96], %fd1074;
	sub.f64 	%fd1075, %fd169, %fd1074;
	st.global.f64 	[%rd2+104], %fd1075;
	ld.global.u64 	%rd213, [%rd5];
	mul.wide.s32 	%rd214, %r28, 8;
	add.s64 	%rd215, %rd213, %rd214;
	st.f64 	[%rd215+216], %fd1075;
	ld.global.f64 	%fd1076, [%rd2+152];
	ld.global.f64 	%fd1077, [%rd2+128];
	ld.global.f64 	%fd1078, [%rd2+112];
	ld.global.f64 	%fd1079, [%rd2+64];
	mul.f64 	%fd1080, %fd1078, %fd1079;
	st.global.f64 	[%rd2+112], %fd1080;
	fma.rn.f64 	%fd1081, %fd1076, %fd1077, %fd1080;
	st.global.f64 	[%rd2+152], %fd1081;
	ld.global.u64 	%rd216, [%rd5];
	add.s64 	%rd217, %rd216, %rd214;
	st.f64 	[%rd217+224], %fd1081;
	ld.global.f64 	%fd1082, [%rd2+120];
	ld.global.f64 	%fd1083, [%rd2+56];
	ld.global.f64 	%fd1084, [%rd2+48];
	ld.global.f64 	%fd1085, [%rd2+160];
	mul.f64 	%fd1086, %fd1084, %fd1085;
	st.global.f64 	[%rd2+48], %fd1086;
	fma.rn.f64 	%fd1087, %fd1082, %fd1083, %fd1086;
	st.global.f64 	[%rd2+120], %fd1087;
	ld.global.u64 	%rd218, [%rd5];
	add.s64 	%rd219, %rd218, %rd214;
	st.f64 	[%rd219+232], %fd1087;
	ld.global.f64 	%fd1088, [%rd2+16];
	ld.global.f64 	%fd1089, [%rd2+168];
	mul.f64 	%fd1090, %fd1088, %fd1089;
	ld.global.f64 	%fd1091, [%rd2+72];
	ld.global.f64 	%fd1092, [%rd2+128];
	mul.f64 	%fd1093, %fd1091, %fd1092;
	ld.global.f64 	%fd1094, [%rd2+32];
	ld.global.f64 	%fd1095, [%rd2+64];
	mul.f64 	%fd1096, %fd1094, %fd1095;
	sub.f64 	%fd1097, %fd1093, %fd1096;
	ld.global.f64 	%fd1098, [%rd2+8];
	mul.f64 	%fd1099, %fd1097, %fd1098;
	sub.f64 	%fd1100, %fd1090, %fd1099;
	st.global.f64 	[%rd2+120], %fd1100;
	ld.global.f64 	%fd1101, [%rd2+160];
	mul.f64 	%fd1102, %fd1100, %fd1101;
	mul.f64 	%fd1103, %fd1097, %fd1089;
	fma.rn.f64 	%fd1104, %fd1088, %fd1098, %fd1103;
	st.global.f64 	[%rd2+16], %fd1104;
	ld.global.f64 	%fd1105, [%rd2+56];
	mul.f64 	%fd1106, %fd1104, %fd1105;
	st.global.f64 	[%rd2+48], %fd1106;
	sub.f64 	%fd1107, %fd1102, %fd1106;
	st.global.f64 	[%rd2+152], %fd1107;
	ld.global.u64 	%rd220, [%rd5];
	add.s64 	%rd221, %rd220, %rd214;
	st.f64 	[%rd221+240], %fd1107;
	ld.global.f64 	%fd1108, [%rd2+32];
	ld.global.f64 	%fd1109, [%rd2+128];
	ld.global.f64 	%fd1110, [%rd2+72];
	ld.global.f64 	%fd1111, [%rd2+64];
	mul.f64 	%fd1112, %fd1110, %fd1111;
	st.global.f64 	[%rd2+72], %fd1112;
	fma.rn.f64 	%fd1113, %fd1108, %fd1109, %fd1112;
	st.global.f64 	[%rd2+32], %fd1113;
	ld.global.u64 	%rd222, [%rd5];
	add.s64 	%rd223, %rd222, %rd214;
	st.f64 	[%rd223+248], %fd1113;
	ld.global.f64 	%fd1114, [%rd2+120];
	ld.global.f64 	%fd1115, [%rd2+56];
	ld.global.f64 	%fd1116, [%rd2+16];
	ld.global.f64 	%fd1117, [%rd2+160];
	mul.f64 	%fd1118, %fd1116, %fd1117;
	st.global.f64 	[%rd2+16], %fd1118;
	fma.rn.f64 	%fd1119, %fd1114, %fd1115, %fd1118;
	st.global.f64 	[%rd2+120], %fd1119;
	ld.global.u64 	%rd224, [%rd5];
	add.s64 	%rd225, %rd224, %rd214;
	st.f64 	[%rd225+256], %fd1119;
	ld.global.f64 	%fd1120, [%rd2+88];
	ld.global.f64 	%fd1121, [%rd2+168];
	mul.f64 	%fd1122, %fd1120, %fd1121;
	ld.global.f64 	%fd1123, [%rd2];
	ld.global.f64 	%fd1124, [%rd2+128];
	mul.f64 	%fd1125, %fd1123, %fd1124;
	ld.global.f64 	%fd1126, [%rd2+40];
	ld.global.f64 	%fd1127, [%rd2+64];
	mul.f64 	%fd1128, %fd1126, %fd1127;
	sub.f64 	%fd1129, %fd1125, %fd1128;
	ld.global.f64 	%fd1130, [%rd2+8];
	mul.f64 	%fd1131, %fd1129, %fd1130;
	sub.f64 	%fd1132, %fd1122, %fd1131;
	st.global.f64 	[%rd2+120], %fd1132;
	ld.global.f64 	%fd1133, [%rd2+160];
	mul.f64 	%fd1134, %fd1132, %fd1133;
	mul.f64 	%fd1135, %fd1129, %fd1121;
	fma.rn.f64 	%fd1136, %fd1120, %fd1130, %fd1135;
	st.global.f64 	[%rd2+88], %fd1136;
	ld.global.f64 	%fd1137, [%rd2+56];
	mul.f64 	%fd1138, %fd1136, %fd1137;
	st.global.f64 	[%rd2+16], %fd1138;
	sub.f64 	%fd1139, %fd1134, %fd1138;
	st.global.f64 	[%rd2+32], %fd1139;
	ld.global.u64 	%rd226, [%rd5];
	add.s64 	%rd227, %rd226, %rd214;
	st.f64 	[%rd227+264], %fd1139;
	ld.global.f64 	%fd1140, [%rd2+40];
	ld.global.f64 	%fd1141, [%rd2+128];
	ld.global.f64 	%fd1142, [%rd2];
	ld.global.f64 	%fd1143, [%rd2+64];
	mul.f64 	%fd1144, %fd1142, %fd1143;
	st.global.f64 	[%rd2], %fd1144;
	fma.rn.f64 	%fd1145, %fd1140, %fd1141, %fd1144;
	st.global.f64 	[%rd2+40], %fd1145;
	ld.global.u64 	%rd228, [%rd5];
	add.s64 	%rd229, %rd228, %rd214;
	st.f64 	[%rd229+272], %fd1145;
	ld.global.f64 	%fd1146, [%rd2+120];
	ld.global.f64 	%fd1147, [%rd2+56];
	ld.global.f64 	%fd1148, [%rd2+88];
	ld.global.f64 	%fd1149, [%rd2+160];
	mul.f64 	%fd1150, %fd1148, %fd1149;
	st.global.f64 	[%rd2+88], %fd1150;
	fma.rn.f64 	%fd1151, %fd1146, %fd1147, %fd1150;
	st.global.f64 	[%rd2+120], %fd1151;
	ld.global.u64 	%rd230, [%rd5];
	add.s64 	%rd231, %rd230, %rd214;
	st.f64 	[%rd231+280], %fd1151;
$L__BB0_110:
	ret;

}
.func  (.param .align 16 .b8 func_retval0[16]) __internal_trig_reduction_slowpathd(
	.param .b64 __internal_trig_reduction_slowpathd_param_0
)
{
	.local .align 8 .b8 	__local_depot1[40];
	.reg .b64 	%SP;
	.reg .b64 	%SPL;
	.reg .pred 	%p<10>;
	.reg .b32 	%r<47>;
	.reg .b64 	%rd<74>;
	.reg .b64 	%fd<5>;

	mov.u64 	%SPL, __local_depot1;
	ld.param.f64 	%fd4, [__internal_trig_reduction_slowpathd_param_0];
	add.u64 	%rd1, %SPL, 0;
	{
	.reg .b32 %temp; 
	mov.b64 	{%temp, %r1}, %fd4;
	}
	shr.u32 	%r2, %r1, 20;
	and.b32  	%r3, %r2, 2047;
	setp.eq.s32 	%p1, %r3, 2047;
	mov.b32 	%r46, 0;
	@%p1 bra 	$L__BB1_9;
	add.s32 	%r20, %r3, -1024;
	mov.b64 	%rd20, %fd4;
	shl.b64 	%rd2, %rd20, 11;
	shr.u32 	%r4, %r20, 6;
	sub.s32 	%r45, 15, %r4;
	sub.s32 	%r21, 19, %r4;
	setp.lt.u32 	%p2, %r20, 128;
	selp.b32 	%r6, 18, %r21, %p2;
	setp.ge.s32 	%p3, %r45, %r6;
	mov.b64 	%rd70, 0;
	@%p3 bra 	$L__BB1_4;
	add.s32 	%r23, %r6, %r4;
	neg.s32 	%r43, %r23;
	or.b64  	%rd3, %rd2, -9223372036854775808;
	mov.b64 	%rd70, 0;
	mov.b32 	%r42, 0;
	mov.u64 	%rd25, __cudart_i2opi_d;
	mov.u32 	%r44, %r45;
$L__BB1_3:
	.pragma "nounroll";
	mul.wide.s32 	%rd22, %r42, 8;
	add.s64 	%rd23, %rd1, %rd22;
	mul.wide.s32 	%rd24, %r44, 8;
	add.s64 	%rd26, %rd25, %rd24;
	ld.global.nc.u64 	%rd27, [%rd26];
	{
	.reg .u32 %r0, %r1, %r2, %r3, %alo, %ahi, %blo, %bhi, %clo, %chi;
	mov.b64 	{%alo,%ahi}, %rd27;
	mov.b64 	{%blo,%bhi}, %rd3;
	mov.b64 	{%clo,%chi}, %rd70;
	mad.lo.cc.u32 	%r0, %alo, %blo, %clo;
	madc.hi.cc.u32 	%r1, %alo, %blo, %chi;
	madc.hi.u32 	%r2, %alo, %bhi, 0;
	mad.lo.cc.u32 	%r1, %alo, %bhi, %r1;
	madc.hi.cc.u32 	%r2, %ahi, %blo, %r2;
	madc.hi.u32 	%r3, %ahi, %bhi, 0;
	mad.lo.cc.u32 	%r1, %ahi, %blo, %r1;
	madc.lo.cc.u32 	%r2, %ahi, %bhi, %r2;
	addc.u32 	%r3, %r3, 0;
	mov.b64 	%rd28, {%r0,%r1};
	mov.b64 	%rd70, {%r2,%r3};
	}
	st.local.u64 	[%rd23], %rd28;
	add.s32 	%r44, %r44, 1;
	add.s32 	%r43, %r43, 1;
	add.s32 	%r42, %r42, 1;
	setp.ne.s32 	%p4, %r43, -15;
	mov.u32 	%r45, %r6;
	@%p4 bra 	$L__BB1_3;
$L__BB1_4:
	cvt.s64.s32 	%rd29, %r45;
	cvt.u64.u32 	%rd30, %r4;
	add.s64 	%rd31, %rd30, %rd29;
	shl.b64 	%rd32, %rd31, 3;
	add.s64 	%rd33, %rd1, %rd32;
	st.local.u64 	[%rd33+-120], %rd70;
	and.b32  	%r15, %r2, 63;
	ld.local.u64 	%rd72, [%rd1+16];
	ld.local.u64 	%rd71, [%rd1+24];
	setp.eq.s32 	%p5, %r15, 0;
	@%p5 bra 	$L__BB1_6;
	shl.b64 	%rd34, %rd71, %r15;
	shr.u64 	%rd35, %rd72, 1;
	xor.b32  	%r24, %r15, 63;
	shr.u64 	%rd36, %rd35, %r24;
	or.b64  	%rd71, %rd34, %rd36;
	ld.local.u64 	%rd37, [%rd1+8];
	shl.b64 	%rd38, %rd72, %r15;
	shr.u64 	%rd39, %rd37, 1;
	shr.u64 	%rd40, %rd39, %r24;
	or.b64  	%rd72, %rd38, %rd40;
$L__BB1_6:
	and.b32  	%r25, %r1, -2147483648;
	shr.u64 	%rd41, %rd71, 62;
	cvt.u32.u64 	%r26, %rd41;
	mov.b64 	{%r27, %r28}, %rd71;
	mov.b64 	{%r29, %r30}, %rd72;
	shf.l.wrap.b32 	%r31, %r30, %r27, 2;
	shf.l.wrap.b32 	%r32, %r27, %r28, 2;
	mov.b64 	%rd42, {%r31, %r32};
	shl.b64 	%rd43, %rd72, 2;
	shr.u64 	%rd44, %rd42, 63;
	cvt.u32.u64 	%r33, %rd44;
	add.s32 	%r34, %r33, %r26;
	setp.eq.s32 	%p6, %r25, 0;
	neg.s32 	%r35, %r34;
	selp.b32 	%r46, %r34, %r35, %p6;
	setp.gt.s64 	%p7, %rd42, -1;
	mov.b64 	%rd45, 0;
	{
	.reg .u32 %r0, %r1, %r2, %r3, %a0, %a1, %a2, %a3, %b0, %b1, %b2, %b3;
	mov.b64 	{%a0,%a1}, %rd45;
	mov.b64 	{%a2,%a3}, %rd45;
	mov.b64 	{%b0,%b1}, %rd43;
	mov.b64 	{%b2,%b3}, %rd42;
	sub.cc.u32 	%r0, %a0, %b0;
	subc.cc.u32 	%r1, %a1, %b1;
	subc.cc.u32 	%r2, %a2, %b2;
	subc.u32 	%r3, %a3, %b3;
	mov.b64 	%rd46, {%r0,%r1};
	mov.b64 	%rd47, {%r2,%r3};
	}
	xor.b32  	%r36, %r25, -2147483648;
	selp.b64 	%rd73, %rd42, %rd47, %p7;
	selp.b64 	%rd14, %rd43, %rd46, %p7;
	selp.b32 	%r17, %r25, %r36, %p7;
	clz.b64 	%r37, %rd73;
	cvt.u64.u32 	%rd15, %r37;
	setp.eq.s32 	%p8, %r37, 0;
	@%p8 bra 	$L__BB1_8;
	cvt.u32.u64 	%r38, %rd15;
	and.b32  	%r39, %r38, 63;
	shl.b64 	%rd48, %rd73, %r39;
	shr.u64 	%rd49, %rd14, 1;
	not.b32 	%r40, %r38;
	and.b32  	%r41, %r40, 63;
	shr.u64 	%rd50, %rd49, %r41;
	or.b64  	%rd73, %rd48, %rd50;
$L__BB1_8:
	mov.b64 	%rd51, -3958705157555305931;
	{
	.reg .u32 %r0, %r1, %r2, %r3, %alo, %ahi, %blo, %bhi;
	mov.b64 	{%alo,%ahi}, %rd73;
	mov.b64 	{%blo,%bhi}, %rd51;
	mul.lo.u32 	%r0, %alo, %blo;
	mul.hi.u32 	%r1, %alo, %blo;
	mad.lo.cc.u32 	%r1, %alo, %bhi, %r1;
	madc.hi.u32 	%r2, %alo, %bhi, 0;
	mad.lo.cc.u32 	%r1, %ahi, %blo, %r1;
	madc.hi.cc.u32 	%r2, %ahi, %blo, %r2;
	madc.hi.u32 	%r3, %ahi, %bhi, 0;
	mad.lo.cc.u32 	%r2, %ahi, %bhi, %r2;
	addc.u32 	%r3, %r3, 0;
	mov.b64 	%rd52, {%r0,%r1};
	mov.b64 	%rd53, {%r2,%r3};
	}
	setp.gt.s64 	%p9, %rd53, 0;
	{
	.reg .u32 %r0, %r1, %r2, %r3, %a0, %a1, %a2, %a3, %b0, %b1, %b2, %b3;
	mov.b64 	{%a0,%a1}, %rd52;
	mov.b64 	{%a2,%a3}, %rd53;
	mov.b64 	{%b0,%b1}, %rd52;
	mov.b64 	{%b2,%b3}, %rd53;
	add.cc.u32 	%r0, %a0, %b0;
	addc.cc.u32 	%r1, %a1, %b1;
	addc.cc.u32 	%r2, %a2, %b2;
	addc.u32 	%r3, %a3, %b3;
	mov.b64 	%rd54, {%r0,%r1};
	mov.b64 	%rd55, {%r2,%r3};
	}
	selp.b64 	%rd56, %rd55, %rd53, %p9;
	selp.s64 	%rd57, -1, 0, %p9;
	sub.s64 	%rd58, %rd57, %rd15;
	cvt.u64.u32 	%rd59, %r17;
	shl.b64 	%rd60, %rd59, 32;
	add.s64 	%rd61, %rd56, 1;
	shr.u64 	%rd62, %rd61, 10;
	add.s64 	%rd63, %rd62, 1;
	shr.u64 	%rd64, %rd63, 1;
	shl.b64 	%rd65, %rd58, 52;
	add.s64 	%rd66, %rd65, %rd64;
	add.s64 	%rd67, %rd66, 4602678819172646912;
	or.b64  	%rd68, %rd67, %rd60;
	mov.b64 	%fd4, %rd68;
$L__BB1_9:
	st.param.f64 	[func_retval0], %fd4;
	st.param.b32 	[func_retval0+8], %r46;
	ret;

}


// ===== COMPILED SASS (sm_100) =====

	.target	sm_100

	.elftype	@"ET_EXEC"


//--------------------- .note.nv.tkinfo           --------------------------
	.section	.note.nv.tkinfo,"",@"SHT_NOTE"
	.sectionflags	@"SHF_NOTE_NV_TKINFO"
	.tkinfo
        /*0018*/ 	.word	0x00000002
        /*0030*/ 	.string	""
        /*0030*/ 	.string	"ptxas"
        /*0030*/ 	.string	"Cuda compilation tools, release 13.0, V13.0.88"
        /*0030*/ 	.string	"Build cuda_13.0.r13.0/compiler.36424714_0"
        /*0030*/ 	.string	"-arch sm_100 -m 64 "



//--------------------- .note.nv.cuinfo           --------------------------
	.section	.note.nv.cuinfo,"",@"SHT_NOTE"
	.sectionflags	@"SHF_NOTE_NV_CUINFO"
        /*0018*/ 	.short	0x0002
        /*001a*/ 	.short	0x0064
        /*001c*/ 	.short	0x0082
	.zero		2


//--------------------- .nv.info                  --------------------------
	.section	.nv.info,"",@"SHT_CUDA_INFO"
	.align	4


	//----- nvinfo : EIATTR_REGCOUNT
	.align		4
        /*0000*/ 	.byte	0x04, 0x2f
        /*0002*/ 	.short	(.L_6 - .L_5)
	.align		4
.L_5:
        /*0004*/ 	.word	index@(_Z15evaluate_kernelPPKdPdPS2_i)
        /*0008*/ 	.word	0x00000036


	//----- nvinfo : EIATTR_FRAME_SIZE
	.align		4
.L_6:
        /*000c*/ 	.byte	0x04, 0x11
        /*000e*/ 	.short	(.L_8 - .L_7)
	.align		4
.L_7:
        /*0010*/ 	.word	index@($_Z15evaluate_kernelPPKdPdPS2_i$__internal_trig_reduction_slowpathd)
        /*0014*/ 	.word	0x00000028


	//----- nvinfo : EIATTR_FRAME_SIZE
	.align		4
.L_8:
        /*0018*/ 	.byte	0x04, 0x11
        /*001a*/ 	.short	(.L_10 - .L_9)
	.align		4
.L_9:
        /*001c*/ 	.word	index@(_Z15evaluate_kernelPPKdPdPS2_i)
        /*0020*/ 	.word	0x00000028


	//----- nvinfo : EIATTR_MIN_STACK_SIZE
	.align		4
.L_10:
        /*0024*/ 	.byte	0x04, 0x12
        /*0026*/ 	.short	(.L_12 - .L_11)
	.align		4
.L_11:
        /*0028*/ 	.word	index@(_Z15evaluate_kernelPPKdPdPS2_i)
        /*002c*/ 	.word	0x00000028
.L_12:


//--------------------- .nv.compat                --------------------------
	.section	.nv.compat,"",@"SHT_CUDA_COMPAT_INFO"
	.align	4
        /*0000*/ 	.byte	0x02, 0x09, 0x00, 0x00, 0x02, 0x02, 0x01, 0x00, 0x02, 0x05, 0x05, 0x00, 0x03, 0x07, 0x01, 0x01
        /*0010*/ 	.byte	0x02, 0x03, 0x00, 0x00, 0x02, 0x06, 0x01, 0x00, 0x04, 0x0b, 0x08, 0x00, 0x01, 0x00, 0x00, 0x00
        /*0020*/ 	.byte	0x00, 0x00, 0x00, 0x00


//--------------------- .nv.info._Z15evaluate_kernelPPKdPdPS2_i --------------------------
	.section	.nv.info._Z15evaluate_kernelPPKdPdPS2_i,"",@"SHT_CUDA_INFO"
	.sectionflags	@""
	.align	4


	//----- nvinfo : EIATTR_CUDA_API_VERSION
	.align		4
        /*0000*/ 	.byte	0x04, 0x37
        /*0002*/ 	.short	(.L_14 - .L_13)
.L_13:
        /*0004*/ 	.word	0x00000082


	//----- nvinfo : EIATTR_KPARAM_INFO
	.align		4
.L_14:
        /*0008*/ 	.byte	0x04, 0x17
        /*000a*/ 	.short	(.L_16 - .L_15)
.L_15:
        /*000c*/ 	.word	0x00000000
        /*0010*/ 	.short	0x0003
        /*0012*/ 	.short	0x0018
        /*0014*/ 	.byte	0x00, 0xf0, 0x11, 0x00


	//----- nvinfo : EIATTR_KPARAM_INFO
	.align		4
.L_16:
        /*0018*/ 	.byte	0x04, 0x17
        /*001a*/ 	.short	(.L_18 - .L_17)
.L_17:
        /*001c*/ 	.word	0x00000000
        /*0020*/ 	.short	0x0002
        /*0022*/ 	.short	0x0010
        /*0024*/ 	.byte	0x00, 0xf5, 0x21, 0x00


	//----- nvinfo : EIATTR_KPARAM_INFO
	.align		4
.L_18:
        /*0028*/ 	.byte	0x04, 0x17
        /*002a*/ 	.short	(.L_20 - .L_19)
.L_19:
        /*002c*/ 	.word	0x00000000
        /*0030*/ 	.short	0x0001
        /*0032*/ 	.short	0x0008
        /*0034*/ 	.byte	0x00, 0xf5, 0x21, 0x00


	//----- nvinfo : EIATTR_KPARAM_INFO
	.align		4
.L_20:
        /*0038*/ 	.byte	0x04, 0x17
        /*003a*/ 	.short	(.L_22 - .L_21)
.L_21:
        /*003c*/ 	.word	0x00000000
        /*0040*/ 	.short	0x0000
        /*0042*/ 	.short	0x0000
        /*0044*/ 	.byte	0x00, 0xf5, 0x21, 0x00


	//----- nvinfo : EIATTR_SPARSE_MMA_MASK
	.align		4
.L_22:
        /*0048*/ 	.byte	0x03, 0x50
        /*004a*/ 	.short	0x0000


	//----- nvinfo : EIATTR_MAXREG_COUNT
	.align		4
        /*004c*/ 	.byte	0x03, 0x1b
        /*004e*/ 	.short	0x00ff


	//----- nvinfo : EIATTR_MERCURY_ISA_VERSION
	.align		4
        /*0050*/ 	.byte	0x03, 0x5f
        /*0052*/ 	.short	0x0101


	//----- nvinfo : EIATTR_VRC_CTA_INIT_COUNT
	.align		4
        /*0054*/ 	.byte	0x02, 0x4a
	.zero		1
	.zero		1


	//----- nvinfo : EIATTR_EXIT_INSTR_OFFSETS
	.align		4
        /*0058*/ 	.byte	0x04, 0x1c
        /*005a*/ 	.short	(.L_24 - .L_23)


	//   ....[0]....
.L_23:
        /*005c*/ 	.word	0x00000080


	//   ....[1]....
        /*0060*/ 	.word	0x00008360


	//----- nvinfo : EIATTR_CRS_STACK_SIZE
	.align		4
.L_24:
        /*0064*/ 	.byte	0x04, 0x1e
        /*0066*/ 	.short	(.L_26 - .L_25)
.L_25:
        /*0068*/ 	.word	0x00000000


	//----- nvinfo : EIATTR_CBANK_PARAM_SIZE
	.align		4
.L_26:
        /*006c*/ 	.byte	0x03, 0x19
        /*006e*/ 	.short	0x001c


	//----- nvinfo : EIATTR_PARAM_CBANK
	.align		4
        /*0070*/ 	.byte	0x04, 0x0a
        /*0072*/ 	.short	(.L_28 - .L_27)
	.align		4
.L_27:
        /*0074*/ 	.word	index@(.nv.constant0._Z15evaluate_kernelPPKdPdPS2_i)
        /*0078*/ 	.short	0x0380
        /*007a*/ 	.short	0x001c


	//----- nvinfo : EIATTR_SW_WAR
	.align		4
.L_28:
        /*007c*/ 	.byte	0x04, 0x36
        /*007e*/ 	.short	(.L_30 - .L_29)
.L_29:
        /*0080*/ 	.word	0x00000008
.L_30:


//--------------------- .nv.callgraph             --------------------------
	.section	.nv.callgraph,"",@"SHT_CUDA_CALLGRAPH"
	.align	4
	.sectionentsize	8
	.align		4
        /*0000*/ 	.word	0x00000000
	.align		4
        /*0004*/ 	.word	0xffffffff
	.align		4
        /*0008*/ 	.word	0x00000000
	.align		4
        /*000c*/ 	.word	0xfffffffe
	.align		4
        /*0010*/ 	.word	0x00000000
	.align		4
        /*0014*/ 	.word	0xfffffffd
	.align		4
        /*0018*/ 	.word	0x00000000
	.align		4
        /*001c*/ 	.word	0xfffffffc


//--------------------- .nv.constant3             --------------------------
	.section	.nv.constant3,"a",@progbits
	.align	4
.nv.constant3:
	.type		nnz_in,@object
	.size		nnz_in,(nnz_out - nnz_in)
nnz_in:
        /*0000*/ 	.byte	0x13, 0x00, 0x00, 0x00
	.type		nnz_out,@object
	.size		nnz_out,(n_w - nnz_out)
nnz_out:
        /*0004*/ 	.byte	0x24, 0x00, 0x00, 0x00
	.type		n_w,@object
	.size		n_w,(.L_2 - n_w)
n_w:
        /*0008*/ 	.byte	0x18, 0x00, 0x00, 0x00
.L_2:


//--------------------- .nv.constant4             --------------------------
	.section	.nv.constant4,"a",@progbits
	.align	8
	.align		8
.nv.constant4:
        /*0000*/ 	.dword	__cudart_i2opi_d
	.align		8
        /*0008*/ 	.dword	__cudart_sin_cos_coeffs


//--------------------- .text._Z15evaluate_kernelPPKdPdPS2_i --------------------------
	.section	.text._Z15evaluate_kernelPPKdPdPS2_i,"ax",@progbits
	.align	128
        .global         _Z15evaluate_kernelPPKdPdPS2_i
        .type           _Z15evaluate_kernelPPKdPdPS2_i,@function
        .size           _Z15evaluate_kernelPPKdPdPS2_i,(.L_x_81 - _Z15evaluate_kernelPPKdPdPS2_i)
        .other          _Z15evaluate_kernelPPKdPdPS2_i,@"STO_CUDA_ENTRY STV_DEFAULT"
_Z15evaluate_kernelPPKdPdPS2_i:
.text._Z15evaluate_kernelPPKdPdPS2_i:
[----:B------:R-:W0:Y:S01]  /*0000*/  LDC R1, c[0x0][0x37c] ;  /* 0x0000df00ff017b82 */ /* 0x000e220000000800 */
[----:B------:R-:W1:Y:S07]  /*0010*/  S2R R0, SR_TID.X ;  /* 0x0000000000007919 */ /* 0x000e6e0000002100 */
[----:B------:R-:W1:Y:S01]  /*0020*/  S2UR UR4, SR_CTAID.X ;  /* 0x00000000000479c3 */ /* 0x000e620000002500 */
[----:B------:R-:W2:Y:S01]  /*0030*/  LDCU UR5, c[0x0][0x398] ;  /* 0x00007300ff0577ac */ /* 0x000ea20008000800 */
[----:B0-----:R-:W-:-:S06]  /*0040*/  VIADD R1, R1, 0xffffffd8 ;  /* 0xffffffd801017836 */ /* 0x001fcc0000000000 */
[----:B------:R-:W1:Y:S02]  /*0050*/  LDC R9, c[0x0][0x360] ;  /* 0x0000d800ff097b82 */ /* 0x000e640000000800 */
[----:B-1----:R-:W-:-:S05]  /*0060*/  IMAD R9, R9, UR4, R0 ;  /* 0x0000000409097c24 */ /* 0x002fca000f8e0200 */
[----:B--2---:R-:W-:-:S13]  /*0070*/  ISETP.GE.AND P0, PT, R9, UR5, PT ;  /* 0x0000000509007c0c */ /* 0x004fda000bf06270 */
[----:B------:R-:W-:Y:S05]  /*0080*/  @P0 EXIT ;  /* 0x000000000000094d */ /* 0x000fea0003800000 */
[----:B------:R-:W0:Y:S01]  /*0090*/  LDC.64 R10, c[0x0][0x388] ;  /* 0x0000e200ff0a7b82 */ /* 0x000e220000000a00 */
[----:B------:R-:W1:Y:S01]  /*00a0*/  LDCU UR6, c[0x3][0x8] ;  /* 0x00c00100ff0677ac */ /* 0x000e620008000800 */
[----:B------:R-:W-:Y:S02]  /*00b0*/  IMAD.MOV.U32 R12, RZ, RZ, 0x0 ;  /* 0x00000000ff0c7424 */ /* 0x000fe400078e00ff */
[----:B------:R-:W-:Y:S01]  /*00c0*/  IMAD.MOV.U32 R13, RZ, RZ, 0x3ff00000 ;  /* 0x3ff00000ff0d7424 */ /* 0x000fe200078e00ff */
[----:B------:R-:W2:Y:S03]  /*00d0*/  LDCU.64 UR4, c[0x0][0x358] ;  /* 0x00006b00ff0477ac */ /* 0x000ea60008000a00 */
[----:B------:R-:W3:Y:S01]  /*00e0*/  LDC.64 R4, c[0x0][0x380] ;  /* 0x0000e000ff047b82 */ /* 0x000ee20000000a00 */
[----:B-1----:R-:W-:Y:S01]  /*00f0*/  IMAD R3, R9, UR6, RZ ;  /* 0x0000000609037c24 */ /* 0x002fe2000f8e02ff */
[----:B------:R-:W1:Y:S03]  /*0100*/  LDCU UR6, c[0x3][URZ] ;  /* 0x00c00000ff0677ac */ /* 0x000e660008000800 */
[----:B0-----:R-:W-:-:S05]  /*0110*/  IMAD.WIDE R10, R3, 0x8, R10 ;  /* 0x00000008030a7825 */ /* 0x001fca00078e020a */
[----:B--2---:R0:W-:Y:S04]  /*0120*/  STG.E.64 desc[UR4][R10.64], R12 ;  /* 0x0000000c0a007986 */ /* 0x0041e8000c101b04 */
[----:B---3--:R-:W2:Y:S01]  /*0130*/  LDG.E.64 R2, desc[UR4][R4.64] ;  /* 0x0000000404027981 */ /* 0x008ea2000c1e1b00 */
[----:B-1----:R-:W-:-:S04]  /*0140*/  IMAD R9, R9, UR6, RZ ;  /* 0x0000000609097c24 */ /* 0x002fc8000f8e02ff */
[----:B--2---:R-:W-:-:S06]  /*0150*/  IMAD.WIDE R2, R9, 0x8, R2 ;  /* 0x0000000809027825 */ /* 0x004fcc00078e0202 */
[----:B------:R-:W2:Y:S02]  /*0160*/  LD.E.64 R2, desc[UR4][R2.64+0x20] ;  /* 0x0000200402027980 */ /* 0x000ea4000c101b00 */
[C---:B--2---:R-:W-:Y:S02]  /*0170*/  DADD R48, R2.reuse, R2 ;  /* 0x0000000002307229 */ /* 0x044fe40000000002 */
[----:B------:R1:W-:Y:S05]  /*0180*/  STG.E.64 desc[UR4][R10.64+0x8], R2 ;  /* 0x000008020a007986 */ /* 0x0003ea000c101b04 */
[----:B------:R2:W-:Y:S01]  /*0190*/  STG.E.64 desc[UR4][R10.64+0x10], R48 ;  /* 0x000010300a007986 */ /* 0x0005e2000c101b04 */
[----:B------:R-:W-:-:S07]  /*01a0*/  DMUL R6, R2, R48 ;  /* 0x0000003002067228 */ /* 0x000fce0000000000 */
[----:B------:R2:W-:Y:S04]  /*01b0*/  STG.E.64 desc[UR4][R10.64+0x18], R6 ;  /* 0x000018060a007986 */ /* 0x0005e8000c101b04 */
[----:B0-----:R-:W3:Y:S02]  /*01c0*/  LDG.E.64 R12, desc[UR4][R4.64] ;  /* 0x00000004040c7981 */ /* 0x001ee4000c1e1b00 */
[----:B---3--:R-:W-:-:S06]  /*01d0*/  IMAD.WIDE R12, R9, 0x8, R12 ;  /* 0x00000008090c7825 */ /* 0x008fcc00078e020c */
[----:B------:R-:W3:Y:S02]  /*01e0*/  LD.E.64 R12, desc[UR4][R12.64+0x28] ;  /* 0x000028040c0c7980 */ /* 0x000ee4000c101b00 */
[----:B---3--:R-:W-:-:S07]  /*01f0*/  DADD R46, R12, R12 ;  /* 0x000000000c2e7229 */ /* 0x008fce000000000c */
[----:B------:R2:W-:Y:S01]  /*0200*/  STG.E.64 desc[UR4][R10.64+0x28], R46 ;  /* 0x0000282e0a007986 */ /* 0x0005e2000c101b04 */
[----:B------:R-:W-:-:S07]  /*0210*/  DMUL R14, R12, R46 ;  /* 0x0000002e0c0e7228 */ /* 0x000fce0000000000 */
[----:B------:R2:W-:Y:S01]  /*0220*/  STG.E.64 desc[UR4][R10.64+0x20], R14 ;  /* 0x0000200e0a007986 */ /* 0x0005e2000c101b04 */
[----:B------:R-:W-:-:S08]  /*0230*/  DADD R22, R6, R14 ;  /* 0x0000000006167229 */ /* 0x000fd0000000000e */
[----:B------:R-:W-:-:S07]  /*0240*/  DADD R22, -R22, 1 ;  /* 0x3ff0000016167429 */ /* 0x000fce0000000100 */
[----:B------:R2:W-:Y:S04]  /*0250*/  STG.E.64 desc[UR4][R10.64+0x30], R22 ;  /* 0x000030160a007986 */ /* 0x0005e8000c101b04 */
[----:B-1----:R-:W3:Y:S02]  /*0260*/  LDG.E.64 R2, desc[UR4][R4.64] ;  /* 0x0000000404027981 */ /* 0x002ee4000c1e1b00 */
[----:B---3--:R-:W-:-:S06]  /*0270*/  IMAD.WIDE R24, R9, 0x8, R2 ;  /* 0x0000000809187825 */ /* 0x008fcc00078e0202 */
[----:B------:R-:W3:Y:S01]  /*0280*/  LD.E.64 R24, desc[UR4][R24.64+0x40] ;  /* 0x0000400418187980 */ /* 0x000ee2000c101b00 */
[----:B------:R-:W-:Y:S03]  /*0290*/  BSSY.RECONVERGENT B2, `(.L_x_0) ;  /* 0x000001d000027945 */ /* 0x000fe60003800200 */
[----:B---3--:R2:W-:Y:S01]  /*02a0*/  STG.E.64 desc[UR4][R10.64+0x38], R24 ;  /* 0x000038180a007986 */ /* 0x0085e2000c101b04 */
[----:B------:R-:W-:-:S14]  /*02b0*/  DSETP.NEU.AND P0, PT, |R24|, +INF , PT ;  /* 0x7ff000001800742a */ /* 0x000fdc0003f0d200 */
[----:B------:R-:W-:Y:S01]  /*02c0*/  @!P0 DMUL R2, RZ, R24 ;  /* 0x00000018ff028228 */ /* 0x000fe20000000000 */
[----:B------:R-:W-:Y:S01]  /*02d0*/  @!P0 IMAD.MOV.U32 R0, RZ, RZ, 0x1 ;  /* 0x00000001ff008424 */ /* 0x000fe200078e00ff */
[----:B--2---:R-:W-:Y:S09]  /*02e0*/  @!P0 BRA `(.L_x_1) ;  /* 0x00000000005c8947 */ /* 0x004ff20003800000 */
[----:B------:R-:W-:Y:S01]  /*02f0*/  UMOV UR6, 0x6dc9c883 ;  /* 0x6dc9c88300067882 */ /* 0x000fe20000000000 */
[----:B------:R-:W-:Y:S01]  /*0300*/  UMOV UR7, 0x3fe45f30 ;  /* 0x3fe45f3000077882 */ /* 0x000fe20000000000 */
[C---:B------:R-:W-:Y:S01]  /*0310*/  DSETP.GE.AND P0, PT, |R24|.reuse, 2.14748364800000000000e+09, PT ;  /* 0x41e000001800742a */ /* 0x040fe20003f06200 */
[----:B------:R-:W-:Y:S01]  /*0320*/  BSSY.RECONVERGENT B3, `(.L_x_2) ;  /* 0x0000012000037945 */ /* 0x000fe20003800200 */
[----:B------:R-:W-:Y:S01]  /*0330*/  DMUL R4, R24, UR6 ;  /* 0x0000000618047c28 */ /* 0x000fe20008000000 */
[----:B------:R-:W-:Y:S01]  /*0340*/  UMOV UR6, 0x54442d18 ;  /* 0x54442d1800067882 */ /* 0x000fe20000000000 */
[----:B------:R-:W-:-:S08]  /*0350*/  UMOV UR7, 0x3ff921fb ;  /* 0x3ff921fb00077882 */ /* 0x000fd00000000000 */
[----:B------:R-:W0:Y:S08]  /*0360*/  F2I.F64 R4, R4 ;  /* 0x0000000400047311 */ /* 0x000e300000301100 */
[----:B0-----:R-:W0:Y:S02]  /*0370*/  I2F.F64 R2, R4 ;  /* 0x0000000400027312 */ /* 0x001e240000201c00 */
[----:B0-----:R-:W-:Y:S01]  /*0380*/  DFMA R6, R2, -UR6, R24 ;  /* 0x8000000602067c2b */ /* 0x001fe20008000018 */
[----:B------:R-:W-:Y:S01]  /*0390*/  UMOV UR6, 0x33145c00 ;  /* 0x33145c0000067882 */ /* 0x000fe20000000000 */
[----:B------:R-:W-:-:S06]  /*03a0*/  UMOV UR7, 0x3c91a626 ;  /* 0x3c91a62600077882 */ /* 0x000fcc0000000000 */
[----:B------:R-:W-:Y:S01]  /*03b0*/  DFMA R6, R2, -UR6, R6 ;  /* 0x8000000602067c2b */ /* 0x000fe20008000006 */
[----:B------:R-:W-:Y:S01]  /*03c0*/  UMOV UR6, 0x252049c0 ;  /* 0x252049c000067882 */ /* 0x000fe20000000000 */
[----:B------:R-:W-:-:S06]  /*03d0*/  UMOV UR7, 0x397b839a ;  /* 0x397b839a00077882 */ /* 0x000fcc0000000000 */
[----:B------:R-:W-:Y:S01]  /*03e0*/  DFMA R2, R2, -UR6, R6 ;  /* 0x8000000602027c2b */ /* 0x000fe20008000006 */
[----:B------:R-:W-:Y:S10]  /*03f0*/  @!P0 BRA `(.L_x_3) ;  /* 0x0000000000108947 */ /* 0x000ff40003800000 */
[----:B------:R-:W-:Y:S01]  /*0400*/  IMAD.MOV.U32 R2, RZ, RZ, R24 ;  /* 0x000000ffff027224 */ /* 0x000fe200078e0018 */
[----:B------:R-:W-:Y:S01]  /*0410*/  MOV R40, 0x440 ;  /* 0x0000044000287802 */ /* 0x000fe20000000f00 */
[----:B------:R-:W-:-:S07]  /*0420*/  IMAD.MOV.U32 R41, RZ, RZ, R25 ;  /* 0x000000ffff297224 */ /* 0x000fce00078e0019 */
[----:B------:R-:W-:Y:S05]  /*0430*/  CALL.REL.NOINC `($_Z15evaluate_kernelPPKdPdPS2_i$__internal_trig_reduction_slowpathd) ;  /* 0x0000007c00cc7944 */ /* 0x000fea0003c00000 */
.L_x_3:
[----:B------:R-:W-:Y:S05]  /*0440*/  BSYNC.RECONVERGENT B3 ;  /* 0x0000000000037941 */ /* 0x000fea0003800200 */
.L_x_2:
[----:B------:R-:W-:-:S07]  /*0450*/  VIADD R0, R4, 0x1 ;  /* 0x0000000104007836 */ /* 0x000fce0000000000 */
.L_x_1:
[----:B------:R-:W-:Y:S05]  /*0460*/  BSYNC.RECONVERGENT B2 ;  /* 0x0000000000027941 */ /* 0x000fea0003800200 */
.L_x_0:
[----:B------:R-:W0:Y:S01]  /*0470*/  LDCU.64 UR6, c[0x4][0x8] ;  /* 0x01000100ff0677ac */ /* 0x000e220008000a00 */
[----:B------:R-:W-:-:S05]  /*0480*/  IMAD.SHL.U32 R4, R0, 0x40, RZ ;  /* 0x0000004000047824 */ /* 0x000fca00078e00ff */
[----:B------:R-:W-:-:S04]  /*0490*/  LOP3.LUT R4, R4, 0x40, RZ, 0xc0, !PT ;  /* 0x0000004004047812 */ /* 0x000fc800078ec0ff */
[----:B0-----:R-:W-:-:S05]  /*04a0*/  IADD3 R26, P0, PT, R4, UR6, RZ ;  /* 0x00000006041a7c10 */ /* 0x001fca000ff1e0ff */
[----:B------:R-:W-:-:S05]  /*04b0*/  IMAD.X R27, RZ, RZ, UR7, P0 ;  /* 0x00000007ff1b7e24 */ /* 0x000fca00080e06ff */
[----:B------:R-:W2:Y:S04]  /*04c0*/  LDG.E.128.CONSTANT R4, desc[UR4][R26.64] ;  /* 0x000000041a047981 */ /* 0x000ea8000c1e9d00 */
[----:B------:R-:W3:Y:S04]  /*04d0*/  LDG.E.128.CONSTANT R12, desc[UR4][R26.64+0x10] ;  /* 0x000010041a0c7981 */ /* 0x000ee8000c1e9d00 */
[----:B------:R-:W4:Y:S01]  /*04e0*/  LDG.E.128.CONSTANT R16, desc[UR4][R26.64+0x20] ;  /* 0x000020041a107981 */ /* 0x000f22000c1e9d00 */
[----:B------:R-:W-:Y:S01]  /*04f0*/  LOP3.LUT R8, R0, 0x1, RZ, 0xc0, !PT ;  /* 0x0000000100087812 */ /* 0x000fe200078ec0ff */
[----:B------:R-:W-:Y:S01]  /*0500*/  IMAD.MOV.U32 R28, RZ, RZ, 0x20fd8164 ;  /* 0x20fd8164ff1c7424 */ /* 0x000fe200078e00ff */
[----:B------:R-:W-:-:S02]  /*0510*/  DMUL R20, R2, R2 ;  /* 0x0000000202147228 */ /* 0x000fc40000000000 */
[----:B------:R-:W-:Y:S01]  /*0520*/  ISETP.NE.U32.AND P0, PT, R8, 0x1, PT ;  /* 0x000000010800780c */ /* 0x000fe20003f05070 */
[----:B------:R-:W-:-:S03]  /*0530*/  IMAD.MOV.U32 R8, RZ, RZ, 0x3da8ff83 ;  /* 0x3da8ff83ff087424 */ /* 0x000fc600078e00ff */
[----:B------:R-:W-:Y:S02]  /*0540*/  FSEL R28, R28, -8.06006814911005101289e+34, !P0 ;  /* 0xf9785eba1c1c7808 */ /* 0x000fe40004000000 */
[----:B------:R-:W-:-:S06]  /*0550*/  FSEL R29, -R8, 0.11223486810922622681, !P0 ;  /* 0x3de5db65081d7808 */ /* 0x000fcc0004000100 */
[----:B--2---:R-:W-:-:S08]  /*0560*/  DFMA R4, R20, R28, R4 ;  /* 0x0000001c1404722b */ /* 0x004fd00000000004 */
[----:B------:R-:W-:-:S08]  /*0570*/  DFMA R4, R20, R4, R6 ;  /* 0x000000041404722b */ /* 0x000fd00000000006 */
[----:B---3--:R-:W-:-:S08]  /*0580*/  DFMA R4, R20, R4, R12 ;  /* 0x000000041404722b */ /* 0x008fd0000000000c */
[C---:B------:R-:W-:Y:S01]  /*0590*/  DFMA R4, R20.reuse, R4, R14 ;  /* 0x000000041404722b */ /* 0x040fe2000000000e */
[----:B------:R-:W0:Y:S07]  /*05a0*/  LDC.64 R14, c[0x0][0x380] ;  /* 0x0000e000ff0e7b82 */ /* 0x000e2e0000000a00 */
[----:B----4-:R-:W-:-:S08]  /*05b0*/  DFMA R4, R20, R4, R16 ;  /* 0x000000041404722b */ /* 0x010fd00000000010 */
[----:B------:R-:W-:-:S08]  /*05c0*/  DFMA R4, R20, R4, R18 ;  /* 0x000000041404722b */ /* 0x000fd00000000012 */
[----:B------:R-:W-:Y:S02]  /*05d0*/  DFMA R2, R4, R2, R2 ;  /* 0x000000020402722b */ /* 0x000fe40000000002 */
[----:B------:R-:W-:-:S10]  /*05e0*/  DFMA R4, R20, R4, 1 ;  /* 0x3ff000001404742b */ /* 0x000fd40000000004 */
[----:B------:R-:W-:Y:S02]  /*05f0*/  FSEL R4, R4, R2, !P0 ;  /* 0x0000000204047208 */ /* 0x000fe40004000000 */
[----:B------:R-:W-:Y:S02]  /*0600*/  FSEL R5, R5, R3, !P0 ;  /* 0x0000000305057208 */ /* 0x000fe40004000000 */
[----:B------:R-:W-:-:S04]  /*0610*/  LOP3.LUT P0, RZ, R0, 0x2, RZ, 0xc0, !PT ;  /* 0x0000000200ff7812 */ /* 0x000fc8000780c0ff */
[----:B------:R-:W-:-:S10]  /*0620*/  DADD R2, RZ, -R4 ;  /* 0x00000000ff027229 */ /* 0x000fd40000000804 */
[----:B------:R-:W-:Y:S02]  /*0630*/  FSEL R26, R4, R2, !P0 ;  /* 0x00000002041a7208 */ /* 0x000fe40004000000 */
[----:B------:R-:W-:-:S05]  /*0640*/  FSEL R27, R5, R3, !P0 ;  /* 0x00000003051b7208 */ /* 0x000fca0004000000 */
[----:B------:R1:W-:Y:S01]  /*0650*/  STG.E.64 desc[UR4][R10.64+0x40], R26 ;  /* 0x0000401a0a007986 */ /* 0x0003e2000c101b04 */
[----:B------:R-:W-:-:S07]  /*0660*/  DMUL R28, R22, R26 ;  /* 0x0000001a161c7228 */ /* 0x000fce0000000000 */
[----:B------:R1:W-:Y:S04]  /*0670*/  STG.E.64 desc[UR4][R10.64+0x48], R28 ;  /* 0x0000481c0a007986 */ /* 0x0003e8000c101b04 */
[----:B0-----:R-:W2:Y:S02]  /*0680*/  LDG.E.64 R2, desc[UR4][R14.64] ;  /* 0x000000040e027981 */ /* 0x001ea4000c1e1b00 */
[----:B--2---:R-:W-:-:S05]  /*0690*/  IMAD.WIDE R2, R9, 0x8, R2 ;  /* 0x0000000809027825 */ /* 0x004fca00078e0202 */
[----:B------:R-:W2:Y:S02]  /*06a0*/  LD.E.64 R30, desc[UR4][R2.64+0x18] ;  /* 0x00001804021e7980 */ /* 0x000ea4000c101b00 */
[----:B--2---:R-:W-:Y:S02]  /*06b0*/  DMUL R4, R46, R30 ;  /* 0x0000001e2e047228 */ /* 0x004fe40000000000 */
[----:B------:R1:W-:Y:S05]  /*06c0*/  STG.E.64 desc[UR4][R10.64+0x50], R30 ;  /* 0x0000501e0a007986 */ /* 0x0003ea000c101b04 */
[----:B------:R1:W-:Y:S04]  /*06d0*/  STG.E.64 desc[UR4][R10.64+0x58], R4 ;  /* 0x000058040a007986 */ /* 0x0003e8000c101b04 */
[----:B------:R-:W2:Y:S02]  /*06e0*/  LDG.E.64 R6, desc[UR4][R14.64] ;  /* 0x000000040e067981 */ /* 0x000ea4000c1e1b00 */
[----:B--2---:R-:W-:-:S05]  /*06f0*/  IMAD.WIDE R6, R9, 0x8, R6 ;  /* 0x0000000809067825 */ /* 0x004fca00078e0206 */
[----:B------:R-:W2:Y:S02]  /*0700*/  LD.E.64 R32, desc[UR4][R6.64+0x30] ;  /* 0x0000300406207980 */ /* 0x000ea4000c101b00 */
[----:B--2---:R-:W-:Y:S02]  /*0710*/  DMUL R12, R48, R32 ;  /* 0x00000020300c7228 */ /* 0x004fe40000000000 */
[----:B------:R1:W-:Y:S05]  /*0720*/  STG.E.64 desc[UR4][R10.64+0x60], R32 ;  /* 0x000060200a007986 */ /* 0x0003ea000c101b04 */
[----:B------:R1:W-:Y:S01]  /*0730*/  STG.E.64 desc[UR4][R10.64+0x68], R12 ;  /* 0x0000680c0a007986 */ /* 0x0003e2000c101b04 */
[----:B------:R-:W-:-:S07]  /*0740*/  DADD R34, R4, R12 ;  /* 0x0000000004227229 */ /* 0x000fce000000000c */
[----:B------:R1:W-:Y:S04]  /*0750*/  STG.E.64 desc[UR4][R10.64+0x70], R34 ;  /* 0x000070220a007986 */ /* 0x0003e8000c101b04 */
[----:B------:R-:W2:Y:S02]  /*0760*/  LDG.E.64 R2, desc[UR4][R14.64] ;  /* 0x000000040e027981 */ /* 0x000ea4000c1e1b00 */
[----:B--2---:R-:W-:-:S06]  /*0770*/  IMAD.WIDE R36, R9, 0x8, R2 ;  /* 0x0000000809247825 */ /* 0x004fcc00078e0202 */
[----:B------:R-:W2:Y:S01]  /*0780*/  LD.E.64 R36, desc[UR4][R36.64+0x38] ;  /* 0x0000380424247980 */ /* 0x000ea2000c101b00 */
[----:B------:R-:W-:Y:S01]  /*0790*/  BSSY.RECONVERGENT B2, `(.L_x_4) ;  /* 0x000001c000027945 */ /* 0x000fe20003800200 */
[----:B--2---:R-:W-:-:S14]  /*07a0*/  DSETP.NEU.AND P0, PT, |R36|, +INF , PT ;  /* 0x7ff000002400742a */ /* 0x004fdc0003f0d200 */
[----:B------:R-:W-:Y:S01]  /*07b0*/  @!P0 DMUL R2, RZ, R36 ;  /* 0x00000024ff028228 */ /* 0x000fe20000000000 */
[----:B------:R-:W-:Y:S01]  /*07c0*/  @!P0 IMAD.MOV.U32 R0, RZ, RZ, 0x1 ;  /* 0x00000001ff008424 */ /* 0x000fe200078e00ff */
[----:B-1----:R-:W-:Y:S09]  /*07d0*/  @!P0 BRA `(.L_x_5) ;  /* 0x00000000005c8947 */ /* 0x002ff20003800000 */
        /* <DEDUP_REMOVED lines=21> */
.L_x_7:
[----:B------:R-:W-:Y:S05]  /*0930*/  BSYNC.RECONVERGENT B3 ;  /* 0x0000000000037941 */ /* 0x000fea0003800200 */
.L_x_6:
[----:B------:R-:W-:-:S07]  /*0940*/  VIADD R0, R4, 0x1 ;  /* 0x0000000104007836 */ /* 0x000fce0000000000 */
.L_x_5:
[----:B------:R-:W-:Y:S05]  /*0950*/  BSYNC.RECONVERGENT B2 ;  /* 0x0000000000027941 */ /* 0x000fea0003800200 */
.L_x_4:
        /* <DEDUP_REMOVED lines=10> */
[----:B------:R-:W-:Y:S01]  /*0a00*/  DMUL R20, R2, R2 ;  /* 0x0000000202147228 */ /* 0x000fe20000000000 */
[----:B------:R-:W-:Y:S01]  /*0a10*/  BSSY.RECONVERGENT B2, `(.L_x_8) ;  /* 0x0000034000027945 */ /* 0x000fe20003800200 */
[----:B------:R-:W-:Y:S01]  /*0a20*/  ISETP.NE.U32.AND P0, PT, R8, 0x1, PT ;  /* 0x000000010800780c */ /* 0x000fe20003f05070 */
[----:B------:R-:W-:Y:S01]  /*0a30*/  IMAD.MOV.U32 R8, RZ, RZ, 0x3da8ff83 ;  /* 0x3da8ff83ff087424 */ /* 0x000fe200078e00ff */
[----:B------:R-:W-:-:S02]  /*0a40*/  DMUL R30, R48, R30 ;  /* 0x0000001e301e7228 */ /* 0x000fc40000000000 */
[----:B------:R-:W-:Y:S01]  /*0a50*/  FSEL R38, R38, -8.06006814911005101289e+34, !P0 ;  /* 0xf9785eba26267808 */ /* 0x000fe20004000000 */
[----:B------:R-:W-:Y:S01]  /*0a60*/  DMUL R32, R46, R32 ;  /* 0x000000202e207228 */ /* 0x000fe20000000000 */
[----:B------:R-:W-:-:S03]  /*0a70*/  FSEL R39, -R8, 0.11223486810922622681, !P0 ;  /* 0x3de5db6508277808 */ /* 0x000fc60004000100 */
[----:B------:R0:W-:Y:S04]  /*0a80*/  STG.E.64 desc[UR4][R10.64+0x10], R30 ;  /* 0x0000101e0a007986 */ /* 0x0001e8000c101b04 */
[----:B------:R0:W-:Y:S01]  /*0a90*/  STG.E.64 desc[UR4][R10.64+0x90], R32 ;  /* 0x000090200a007986 */ /* 0x0001e2000c101b04 */
[----:B--2---:R-:W-:-:S08]  /*0aa0*/  DFMA R4, R20, R38, R4 ;  /* 0x000000261404722b */ /* 0x004fd00000000004 */
[----:B------:R-:W-:-:S08]  /*0ab0*/  DFMA R4, R20, R4, R6 ;  /* 0x000000041404722b */ /* 0x000fd00000000006 */
[----:B---3--:R-:W-:Y:S02]  /*0ac0*/  DFMA R4, R20, R4, R12 ;  /* 0x000000041404722b */ /* 0x008fe4000000000c */
[----:B------:R-:W-:-:S06]  /*0ad0*/  DADD R12, R30, -R32 ;  /* 0x000000001e0c7229 */ /* 0x000fcc0000000820 */
[C---:B------:R-:W-:Y:S01]  /*0ae0*/  DFMA R4, R20.reuse, R4, R14 ;  /* 0x000000041404722b */ /* 0x040fe2000000000e */
[----:B------:R0:W-:Y:S07]  /*0af0*/  STG.E.64 desc[UR4][R10.64+0x98], R12 ;  /* 0x0000980c0a007986 */ /* 0x0001ee000c101b04 */
        /* <DEDUP_REMOVED lines=9> */
[----:B------:R-:W-:Y:S01]  /*0b90*/  FSEL R5, R5, R3, !P0 ;  /* 0x0000000305057208 */ /* 0x000fe20004000000 */
[----:B------:R-:W-:-:S04]  /*0ba0*/  DSETP.NEU.AND P0, PT, |R36|, +INF , PT ;  /* 0x7ff000002400742a */ /* 0x000fc80003f0d200 */
[----:B------:R0:W-:Y:S01]  /*0bb0*/  STG.E.64 desc[UR4][R10.64+0x80], R4 ;  /* 0x000080040a007986 */ /* 0x0001e2000c101b04 */
[----:B------:R-:W-:-:S09]  /*0bc0*/  DMUL R14, R34, R4 ;  /* 0x00000004220e7228 */ /* 0x000fd20000000000 */
[----:B------:R-:W-:Y:S01]  /*0bd0*/  @!P0 DMUL R2, RZ, R36 ;  /* 0x00000024ff028228 */ /* 0x000fe20000000000 */
[----:B------:R-:W-:Y:S01]  /*0be0*/  @!P0 IMAD.MOV.U32 R0, RZ, RZ, RZ ;  /* 0x000000ffff008224 */ /* 0x000fe200078e00ff */
[----:B------:R-:W-:Y:S09]  /*0bf0*/  @!P0 BRA `(.L_x_9) ;  /* 0x0000000000548947 */ /* 0x000ff20003800000 */
[----:B------:R-:W-:Y:S01]  /*0c00*/  UMOV UR6, 0x6dc9c883 ;  /* 0x6dc9c88300067882 */ /* 0x000fe20000000000 */
[----:B------:R-:W-:Y:S01]  /*0c10*/  UMOV UR7, 0x3fe45f30 ;  /* 0x3fe45f3000077882 */ /* 0x000fe20000000000 */
[C---:B------:R-:W-:Y:S02]  /*0c20*/  DSETP.GE.AND P0, PT, |R36|.reuse, 2.14748364800000000000e+09, PT ;  /* 0x41e000002400742a */ /* 0x040fe40003f06200 */
[----:B0-----:R-:W-:Y:S01]  /*0c30*/  DMUL R4, R36, UR6 ;  /* 0x0000000624047c28 */ /* 0x001fe20008000000 */
[----:B------:R-:W-:Y:S01]  /*0c40*/  UMOV UR6, 0x54442d18 ;  /* 0x54442d1800067882 */ /* 0x000fe20000000000 */
[----:B------:R-:W-:-:S04]  /*0c50*/  UMOV UR7, 0x3ff921fb ;  /* 0x3ff921fb00077882 */ /* 0x000fc80000000000 */
        /* <DEDUP_REMOVED lines=14> */
[----:B------:R-:W-:-:S07]  /*0d40*/  IMAD.MOV.U32 R0, RZ, RZ, R4 ;  /* 0x000000ffff007224 */ /* 0x000fce00078e0004 */
.L_x_9:
[----:B------:R-:W-:Y:S05]  /*0d50*/  BSYNC.RECONVERGENT B2 ;  /* 0x0000000000027941 */ /* 0x000fea0003800200 */
.L_x_8:
[----:B------:R-:W1:Y:S01]  /*0d60*/  LDCU.64 UR6, c[0x4][0x8] ;  /* 0x01000100ff0677ac */ /* 0x000e620008000a00 */
[----:B0-----:R-:W-:-:S05]  /*0d70*/  IMAD.SHL.U32 R4, R0, 0x40, RZ ;  /* 0x0000004000047824 */ /* 0x001fca00078e00ff */
[----:B------:R-:W-:-:S04]  /*0d80*/  LOP3.LUT R4, R4, 0x40, RZ, 0xc0, !PT ;  /* 0x0000004004047812 */ /* 0x000fc800078ec0ff */
[----:B-1----:R-:W-:-:S05]  /*0d90*/  IADD3 R30, P0, PT, R4, UR6, RZ ;  /* 0x00000006041e7c10 */ /* 0x002fca000ff1e0ff */
        /* <DEDUP_REMOVED lines=9> */
[----:B------:R-:W-:-:S03]  /*0e30*/  IMAD.MOV.U32 R8, RZ, RZ, 0x3da8ff83 ;  /* 0x3da8ff83ff087424 */ /* 0x000fc600078e00ff */
[----:B------:R-:W-:Y:S02]  /*0e40*/  FSEL R36, R36, -8.06006814911005101289e+34, !P0 ;  /* 0xf9785eba24247808 */ /* 0x000fe40004000000 */
[----:B------:R-:W-:-:S06]  /*0e50*/  FSEL R37, -R8, 0.11223486810922622681, !P0 ;  /* 0x3de5db6508257808 */ /* 0x000fcc0004000100 */
[----:B--2---:R-:W-:-:S08]  /*0e60*/  DFMA R4, R20, R36, R4 ;  /* 0x000000241404722b */ /* 0x004fd00000000004 */
[----:B------:R-:W-:-:S08]  /*0e70*/  DFMA R4, R20, R4, R6 ;  /* 0x000000041404722b */ /* 0x000fd00000000006 */
[----:B---3--:R-:W-:-:S08]  /*0e80*/  DFMA R4, R20, R4, R16 ;  /* 0x000000041404722b */ /* 0x008fd00000000010 */
[----:B------:R-:W-:-:S08]  /*0e90*/  DFMA R4, R20, R4, R18 ;  /* 0x000000041404722b */ /* 0x000fd00000000012 */
        /* <DEDUP_REMOVED lines=12> */
[----:B------:R-:W-:-:S07]  /*0f60*/  DFMA R14, -R12, R4, R14 ;  /* 0x000000040c0e722b */ /* 0x000fce000000010e */
[----:B------:R0:W-:Y:S02]  /*0f70*/  STG.E.64 desc[UR4][R10.64+0x88], R14 ;  /* 0x0000880e0a007986 */ /* 0x0001e4000c101b04 */
        /* <DEDUP_REMOVED lines=24> */
.L_x_11:
[----:B------:R-:W-:Y:S05]  /*1100*/  BSYNC.RECONVERGENT B2 ;  /* 0x0000000000027941 */ /* 0x000fea0003800200 */
.L_x_10:
        /* <DEDUP_REMOVED lines=16> */
[C---:B------:R-:W-:Y:S01]  /*1210*/  DFMA R4, R12.reuse, R4, R6 ;  /* 0x000000040c04722b */ /* 0x040fe20000000006 */
[----:B------:R-:W0:Y:S07]  /*1220*/  LDC.64 R6, c[0x0][0x380] ;  /* 0x0000e000ff067b82 */ /* 0x000e2e0000000a00 */
        /* <DEDUP_REMOVED lines=14> */
[----:B------:R1:W-:Y:S01]  /*1310*/  STG.E.64 desc[UR4][R10.64+0xa0], R4 ;  /* 0x0000a0040a007986 */ /* 0x0003e2000c101b04 */
[----:B------:R-:W-:-:S07]  /*1320*/  DADD R28, R28, -R4 ;  /* 0x000000001c1c7229 */ /* 0x000fce0000000804 */
[----:B------:R1:W-:Y:S04]  /*1330*/  STG.E.64 desc[UR4][R10.64+0x48], R28 ;  /* 0x0000481c0a007986 */ /* 0x0003e8000c101b04 */
[----:B0-----:R-:W2:Y:S02]  /*1340*/  LDG.E.64 R2, desc[UR4][R6.64] ;  /* 0x0000000406027981 */ /* 0x001ea4000c1e1b00 */
        /* <DEDUP_REMOVED lines=28> */
.L_x_15:
[----:B------:R-:W-:Y:S05]  /*1510*/  BSYNC.RECONVERGENT B3 ;  /* 0x0000000000037941 */ /* 0x000fea0003800200 */
.L_x_14:
[----:B------:R-:W-:-:S07]  /*1520*/  VIADD R0, R4, 0x1 ;  /* 0x0000000104007836 */ /* 0x000fce0000000000 */
.L_x_13:
[----:B------:R-:W-:Y:S05]  /*1530*/  BSYNC.RECONVERGENT B2 ;  /* 0x0000000000027941 */ /* 0x000fea0003800200 */
.L_x_12:
        /* <DEDUP_REMOVED lines=11> */
[----:B------:R-:W-:Y:S01]  /*15f0*/  IMAD.MOV.U32 R21, RZ, RZ, 0x3da8ff83 ;  /* 0x3da8ff83ff157424 */ /* 0x000fe200078e00ff */
[----:B------:R-:W-:Y:S01]  /*1600*/  ISETP.NE.U32.AND P0, PT, R8, 0x1, PT ;  /* 0x000000010800780c */ /* 0x000fe20003f05070 */
[----:B------:R-:W-:Y:S01]  /*1610*/  DMUL R8, R2, R2 ;  /* 0x0000000202087228 */ /* 0x000fe20000000000 */
[----:B------:R-:W-:Y:S02]  /*1620*/  BSSY.RECONVERGENT B2, `(.L_x_16) ;  /* 0x0000030000027945 */ /* 0x000fe40003800200 */
[----:B------:R-:W-:-:S02]  /*1630*/  FSEL R20, R20, -8.06006814911005101289e+34, !P0 ;  /* 0xf9785eba14147808 */ /* 0x000fc40004000000 */
[----:B------:R-:W-:Y:S01]  /*1640*/  FSEL R21, -R21, 0.11223486810922622681, !P0 ;  /* 0x3de5db6515157808 */ /* 0x000fe20004000100 */
[----:B------:R-:W-:-:S07]  /*1650*/  DFMA R12, R22, R12, R14 ;  /* 0x0000000c160c722b */ /* 0x000fce000000000e */
[----:B------:R0:W-:Y:S01]  /*1660*/  STG.E.64 desc[UR4][R10.64+0xb8], R12 ;  /* 0x0000b80c0a007986 */ /* 0x0001e2000c101b04 */
        /* <DEDUP_REMOVED lines=36> */
[----:B------:R-:W-:Y:S01]  /*18b0*/  BSSY.RECONVERGENT B3, `(.L_x_18) ;  /* 0x0000005000037945 */ /* 0x000fe20003800200 */
[----:B------:R-:W-:Y:S01]  /*18c0*/  IMAD.MOV.U32 R2, RZ, RZ, R16 ;  /* 0x000000ffff027224 */ /* 0x000fe200078e0010 */
[----:B------:R-:W-:Y:S01]  /*18d0*/  MOV R40, 0x1900 ;  /* 0x0000190000287802 */ /* 0x000fe20000000f00 */
[----:B------:R-:W-:-:S07]  /*18e0*/  IMAD.MOV.U32 R41, RZ, RZ, R17 ;  /* 0x000000ffff297224 */ /* 0x000fce00078e0011 */
[----:B------:R-:W-:Y:S05]  /*18f0*/  CALL.REL.NOINC `($_Z15evaluate_kernelPPKdPdPS2_i$__internal_trig_reduction_slowpathd) ;  /* 0x00000068009c7944 */ /* 0x000fea0003c00000 */
[----:B------:R-:W-:Y:S05]  /*1900*/  BSYNC.RECONVERGENT B3 ;  /* 0x0000000000037941 */ /* 0x000fea0003800200 */
.L_x_18:
[----:B------:R-:W-:-:S07]  /*1910*/  IMAD.MOV.U32 R0, RZ, RZ, R4 ;  /* 0x000000ffff007224 */ /* 0x000fce00078e0004 */
.L_x_17:
[----:B------:R-:W-:Y:S05]  /*1920*/  BSYNC.RECONVERGENT B2 ;  /* 0x0000000000027941 */ /* 0x000fea0003800200 */
.L_x_16:
[----:B------:R-:W1:Y:S01]  /*1930*/  LDCU.64 UR6, c[0x4][0x8] ;  /* 0x01000100ff0677ac */ /* 0x000e620008000a00 */
[C---:B0-----:R-:W-:Y:S01]  /*1940*/  IMAD.SHL.U32 R4, R0.reuse, 0x40, RZ ;  /* 0x0000004000047824 */ /* 0x041fe200078e00ff */
[----:B------:R-:W-:Y:S01]  /*1950*/  LOP3.LUT R14, R0, 0x1, RZ, 0xc0, !PT ;  /* 0x00000001000e7812 */ /* 0x000fe200078ec0ff */
[----:B------:R-:W-:Y:S01]  /*1960*/  IMAD.MOV.U32 R24, RZ, RZ, 0x20fd8164 ;  /* 0x20fd8164ff187424 */ /* 0x000fe200078e00ff */
[----:B------:R-:W0:Y:S02]  /*1970*/  LDCU.64 UR8, c[0x3][URZ] ;  /* 0x00c00000ff0877ac */ /* 0x000e240008000a00 */
[----:B------:R-:W-:-:S04]  /*1980*/  LOP3.LUT R4, R4, 0x40, RZ, 0xc0, !PT ;  /* 0x0000004004047812 */ /* 0x000fc800078ec0ff */
[----:B-1----:R-:W-:-:S05]  /*1990*/  IADD3 R8, P0, PT, R4, UR6, RZ ;  /* 0x0000000604087c10 */ /* 0x002fca000ff1e0ff */
[----:B------:R-:W-:-:S05]  /*19a0*/  IMAD.X R9, RZ, RZ, UR7, P0 ;  /* 0x00000007ff097e24 */ /* 0x000fca00080e06ff */
[----:B------:R-:W2:Y:S04]  /*19b0*/  LDG.E.128.CONSTANT R16, desc[UR4][R8.64] ;  /* 0x0000000408107981 */ /* 0x000ea8000c1e9d00 */
[----:B------:R-:W3:Y:S04]  /*19c0*/  LDG.E.128.CONSTANT R4, desc[UR4][R8.64+0x10] ;  /* 0x0000100408047981 */ /* 0x000ee8000c1e9d00 */
[----:B------:R-:W4:Y:S01]  /*19d0*/  LDG.E.128.CONSTANT R20, desc[UR4][R8.64+0x20] ;  /* 0x0000200408147981 */ /* 0x000f22000c1e9d00 */
[----:B------:R-:W-:Y:S01]  /*19e0*/  IMAD.MOV.U32 R25, RZ, RZ, 0x3da8ff83 ;  /* 0x3da8ff83ff197424 */ /* 0x000fe200078e00ff */
[----:B------:R-:W-:Y:S01]  /*19f0*/  ISETP.NE.U32.AND P0, PT, R14, 0x1, PT ;  /* 0x000000010e00780c */ /* 0x000fe20003f05070 */
[----:B------:R-:W-:-:S03]  /*1a00*/  DMUL R14, R2, R2 ;  /* 0x00000002020e7228 */ /* 0x000fc60000000000 */
        /* <DEDUP_REMOVED lines=12> */
[----:B------:R-:W-:Y:S01]  /*1ad0*/  LOP3.LUT P0, RZ, R0, 0x2, RZ, 0xc0, !PT ;  /* 0x0000000200ff7812 */ /* 0x000fe2000780c0ff */
[----:B------:R-:W1:Y:S03]  /*1ae0*/  LDC.64 R2, c[0x0][0x390] ;  /* 0x0000e400ff027b82 */ /* 0x000e660000000a00 */
[----:B------:R-:W-:-:S10]  /*1af0*/  DADD R4, RZ, -R6 ;  /* 0x00000000ff047229 */ /* 0x000fd40000000806 */
[----:B------:R-:W-:Y:S02]  /*1b00*/  FSEL R4, R6, R4, !P0 ;  /* 0x0000000406047208 */ /* 0x000fe40004000000 */
[----:B------:R-:W-:-:S05]  /*1b10*/  FSEL R5, R7, R5, !P0 ;  /* 0x0000000507057208 */ /* 0x000fca0004000000 */
[----:B------:R2:W-:Y:S01]  /*1b20*/  STG.E.64 desc[UR4][R10.64+0xa0], R4 ;  /* 0x0000a0040a007986 */ /* 0x0005e2000c101b04 */
[----:B------:R-:W-:-:S07]  /*1b30*/  DMUL R6, R12, R4 ;  /* 0x000000040c067228 */ /* 0x000fce0000000000 */
[----:B------:R3:W-:Y:S01]  /*1b40*/  STG.E.64 desc[UR4][R10.64+0x88], R6 ;  /* 0x000088060a007986 */ /* 0x0007e2000c101b04 */
[----:B------:R-:W-:-:S07]  /*1b50*/  DADD R28, R28, -R6 ;  /* 0x000000001c1c7229 */ /* 0x000fce0000000806 */
[----:B------:R-:W-:Y:S04]  /*1b60*/  STG.E.64 desc[UR4][R10.64+0xb0], R28 ;  /* 0x0000b01c0a007986 */ /* 0x000fe8000c101b04 */
[----:B-1----:R-:W4:Y:S01]  /*1b70*/  LDG.E.64 R14, desc[UR4][R2.64] ;  /* 0x00000004020e7981 */ /* 0x002f22000c1e1b00 */
[----:B------:R-:W1:Y:S01]  /*1b80*/  S2UR UR6, SR_CTAID.X ;  /* 0x00000000000679c3 */ /* 0x000e620000002500 */
[----:B------:R-:W1:Y:S07]  /*1b90*/  S2R R9, SR_TID.X ;  /* 0x0000000000097919 */ /* 0x000e6e0000002100 */
[----:B------:R-:W1:Y:S02]  /*1ba0*/  LDC R12, c[0x0][0x360] ;  /* 0x0000d800ff0c7b82 */ /* 0x000e640000000800 */
[----:B-1----:R-:W-:-:S04]  /*1bb0*/  IMAD R12, R12, UR6, R9 ;  /* 0x000000060c0c7c24 */ /* 0x002fc8000f8e0209 */
[----:B0-----:R-:W-:-:S04]  /*1bc0*/  IMAD R9, R12, UR9, RZ ;  /* 0x000000090c097c24 */ /* 0x001fc8000f8e02ff */
[----:B----4-:R-:W-:-:S05]  /*1bd0*/  IMAD.WIDE R14, R9, 0x8, R14 ;  /* 0x00000008090e7825 */ /* 0x010fca00078e020e */
[----:B------:R0:W-:Y:S04]  /*1be0*/  ST.E.64 desc[UR4][R14.64], R28 ;  /* 0x0000001c0e007985 */ /* 0x0001e8000c101b04 */
[----:B------:R-:W4:Y:S04]  /*1bf0*/  LDG.E.64 R16, desc[UR4][R10.64+0x70] ;  /* 0x000070040a107981 */ /* 0x000f28000c1e1b00 */
[----:B------:R-:W4:Y:S04]  /*1c00*/  LDG.E.64 R18, desc[UR4][R10.64+0x78] ;  /* 0x000078040a127981 */ /* 0x000f28000c1e1b00 */
[----:B--2---:R-:W2:Y:S04]  /*1c10*/  LDG.E.64 R4, desc[UR4][R10.64+0x98] ;  /* 0x000098040a047981 */ /* 0x004ea8000c1e1b00 */
[----:B---3--:R-:W2:Y:S01]  /*1c20*/  LDG.E.64 R6, desc[UR4][R10.64+0x80] ;  /* 0x000080040a067981 */ /* 0x008ea2000c1e1b00 */
[----:B----4-:R-:W-:-:S07]  /*1c30*/  DMUL R16, R16, R18 ;  /* 0x0000001210107228 */ /* 0x010fce0000000000 */
[----:B------:R1:W-:Y:S01]  /*1c40*/  STG.E.64 desc[UR4][R10.64+0x88], R16 ;  /* 0x000088100a007986 */ /* 0x0003e2000c101b04 */
[----:B--2---:R-:W-:-:S07]  /*1c50*/  DFMA R4, R4, R6, R16 ;  /* 0x000000060404722b */ /* 0x004fce0000000010 */
[----:B------:R-:W-:Y:S04]  /*1c60*/  STG.E.64 desc[UR4][R10.64+0xb0], R4 ;  /* 0x0000b0040a007986 */ /* 0x000fe8000c101b04 */
[----:B------:R-:W2:Y:S02]  /*1c70*/  LDG.E.64 R6, desc[UR4][R2.64] ;  /* 0x0000000402067981 */ /* 0x000ea4000c1e1b00 */
[----:B--2---:R-:W-:-:S05]  /*1c80*/  IMAD.WIDE R6, R9, 0x8, R6 ;  /* 0x0000000809067825 */ /* 0x004fca00078e0206 */
[----:B------:R-:W-:Y:S04]  /*1c90*/  ST.E.64 desc[UR4][R6.64+0x8], R4 ;  /* 0x0000080406007985 */ /* 0x000fe8000c101b04 */
[----:B------:R-:W2:Y:S04]  /*1ca0*/  LDG.E.64 R20, desc[UR4][R10.64+0xb8] ;  /* 0x0000b8040a147981 */ /* 0x000ea8000c1e1b00 */
[----:B------:R-:W2:Y:S04]  /*1cb0*/  LDG.E.64 R22, desc[UR4][R10.64+0xa8] ;  /* 0x0000a8040a167981 */ /* 0x000ea8000c1e1b00 */
[----:B0-----:R-:W3:Y:S04]  /*1cc0*/  LDG.E.64 R14, desc[UR4][R10.64+0x48] ;  /* 0x000048040a0e7981 */ /* 0x001ee8000c1e1b00 */
[----:B------:R-:W3:Y:S01]  /*1cd0*/  LDG.E.64 R18, desc[UR4][R10.64+0xa0] ;  /* 0x0000a0040a127981 */ /* 0x000ee2000c1e1b00 */
[----:B--2---:R-:W-:-:S07]  /*1ce0*/  DMUL R20, R20, R22 ;  /* 0x0000001614147228 */ /* 0x004fce0000000000 */
[----:B------:R0:W-:Y:S01]  /*1cf0*/  STG.E.64 desc[UR4][R10.64+0xb8], R20 ;  /* 0x0000b8140a007986 */ /* 0x0001e2000c101b04 */
[----:B---3--:R-:W-:-:S07]  /*1d00*/  DFMA R14, R14, R18, R20 ;  /* 0x000000120e0e722b */ /* 0x008fce0000000014 */
[----:B------:R-:W-:Y:S04]  /*1d10*/  STG.E.64 desc[UR4][R10.64+0x48], R14 ;  /* 0x0000480e0a007986 */ /* 0x000fe8000c101b04 */
[----:B-1----:R-:W2:Y:S02]  /*1d20*/  LDG.E.64 R16, desc[UR4][R2.64] ;  /* 0x0000000402107981 */ /* 0x002ea4000c1e1b00 */
[----:B--2---:R-:W-:-:S05]  /*1d30*/  IMAD.WIDE R16, R9, 0x8, R16 ;  /* 0x0000000809107825 */ /* 0x004fca00078e0210 */
[----:B------:R1:W-:Y:S04]  /*1d40*/  ST.E.64 desc[UR4][R16.64+0x10], R14 ;  /* 0x0000100e10007985 */ /* 0x0003e8000c101b04 */
[----:B------:R-:W2:Y:S04]  /*1d50*/  LDG.E.64 R26, desc[UR4][R10.64+0x50] ;  /* 0x000050040a1a7981 */ /* 0x000ea8000c1e1b00 */
[----:B------:R-:W3:Y:S04]  /*1d60*/  LDG.E.64 R38, desc[UR4][R10.64+0x20] ;  /* 0x000020040a267981 */ /* 0x000ee8000c1e1b00 */
[----:B------:R-:W4:Y:S04]  /*1d70*/  LDG.E.64 R30, desc[UR4][R10.64+0x28] ;  /* 0x000028040a1e7981 */ /* 0x000f28000c1e1b00 */
[----:B------:R-:W4:Y:S04]  /*1d80*/  LDG.E.64 R32, desc[UR4][R10.64+0x8] ;  /* 0x000008040a207981 */ /* 0x000f28000c1e1b00 */
[----:B------:R-:W5:Y:S04]  /*1d90*/  LDG.E.64 R36, desc[UR4][R10.64+0x60] ;  /* 0x000060040a247981 */ /* 0x000f68000c1e1b00 */
[----:B------:R-:W5:Y:S04]  /*1da0*/  LDG.E.64 R28, desc[UR4][R10.64] ;  /* 0x000000040a1c7981 */ /* 0x000f68000c1e1b00 */
[----:B------:R-:W5:Y:S04]  /*1db0*/  LDG.E.64 R18, desc[UR4][R10.64+0x78] ;  /* 0x000078040a127981 */ /* 0x000f68000c1e1b00 */
[----:B0-----:R-:W5:Y:S04]  /*1dc0*/  LDG.E.64 R20, desc[UR4][R10.64+0x80] ;  /* 0x000080040a147981 */ /* 0x001f68000c1e1b00 */
[----:B------:R-:W5:Y:S04]  /*1dd0*/  LDG.E.64 R22, desc[UR4][R10.64+0x10] ;  /* 0x000010040a167981 */ /* 0x000f68000c1e1b00 */
[----:B------:R-:W5:Y:S04]  /*1de0*/  LDG.E.64 R24, desc[UR4][R10.64+0x90] ;  /* 0x000090040a187981 */ /* 0x000f68000c1e1b00 */
[----:B-1----:R-:W5:Y:S04]  /*1df0*/  LDG.E.64 R16, desc[UR4][R10.64+0x40] ;  /* 0x000040040a107981 */ /* 0x002f68000c1e1b00 */
[----:B------:R-:W5:Y:S04]  /*1e00*/  LDG.E.64 R6, desc[UR4][R10.64+0x38] ;  /* 0x000038040a067981 */ /* 0x000f68000c1e1b00 */
[----:B------:R-:W5:Y:S04]  /*1e10*/  LDG.E.64 R4, desc[UR4][R10.64+0xa0] ;  /* 0x0000a0040a047981 */ /* 0x000f68000c1e1b00 */
[----:B------:R-:W5:Y:S01]  /*1e20*/  LDG.E.64 R14, desc[UR4][R10.64+0xa8] ;  /* 0x0000a8040a0e7981 */ /* 0x000f62000c1e1b00 */
[----:B--2---:R-:W-:-:S08]  /*1e30*/  DADD R34, R26, R26 ;  /* 0x000000001a227229 */ /* 0x004fd0000000001a */
[----:B------:R-:W-:Y:S02]  /*1e40*/  DMUL R26, R26, R34 ;  /* 0x000000221a1a7228 */ /* 0x000fe40000000000 */
[----:B----4-:R-:W-:-:S05]  /*1e50*/  DMUL R30, R30, R32 ;  /* 0x000000201e1e7228 */ /* 0x010fca0000000000 */
[----:B------:R0:W-:Y:S01]  /*1e60*/  STG.E.64 desc[UR4][R10.64+0x8], R26 ;  /* 0x0000081a0a007986 */ /* 0x0001e2000c101b04 */
[----:B---3--:R-:W-:Y:S02]  /*1e70*/  DADD R38, R26, R38 ;  /* 0x000000001a267229 */ /* 0x008fe40000000026 */
[----:B-----5:R-:W-:Y:S01]  /*1e80*/  DMUL R32, R34, R36 ;  /* 0x0000002422207228 */ /* 0x020fe20000000000 */
[----:B------:R-:W-:Y:S05]  /*1e90*/  STG.E.64 desc[UR4][R10.64+0x28], R30 ;  /* 0x0000281e0a007986 */ /* 0x000fea000c101b04 */
[----:B------:R-:W-:Y:S01]  /*1ea0*/  DADD R34, -R38, R28 ;  /* 0x0000000026227229 */ /* 0x000fe2000000011c */
[----:B------:R-:W-:Y:S01]  /*1eb0*/  STG.E.64 desc[UR4][R10.64+0x60], R32 ;  /* 0x000060200a007986 */ /* 0x000fe2000c101b04 */
[----:B------:R-:W-:-:S05]  /*1ec0*/  DADD R28, R30, -R32 ;  /* 0x000000001e1c7229 */ /* 0x000fca0000000820 */
[----:B------:R-:W-:Y:S01]  /*1ed0*/  STG.E.64 desc[UR4][R10.64+0x20], R34 ;  /* 0x000020220a007986 */ /* 0x000fe2000c101b04 */
[----:B------:R-:W-:-:S03]  /*1ee0*/  DMUL R18, R34, R18 ;  /* 0x0000001222127228 */ /* 0x000fc60000000000 */
[----:B------:R-:W-:Y:S01]  /*1ef0*/  STG.E.64 desc[UR4][R10.64+0x48], R28 ;  /* 0x0000481c0a007986 */ /* 0x000fe2000c101b04 */
[----:B------:R-:W-:-:S04]  /*1f00*/  DADD R22, R22, R24 ;  /* 0x0000000016167229 */ /* 0x000fc80000000018 */
[----:B------:R-:W-:-:S03]  /*1f10*/  DFMA R18, R28, R20, -R18 ;  /* 0x000000141c12722b */ /* 0x000fc60000000812 */
[----:B------:R1:W-:Y:S05]  /*1f20*/  STG.E.64 desc[UR4][R10.64+0x10], R22 ;  /* 0x000010160a007986 */ /* 0x0003ea000c101b04 */
[----:B------:R-:W-:Y:S02]  /*1f30*/  DMUL R20, R16, R18 ;  /* 0x0000001210147228 */ /* 0x000fe40000000000 */
[----:B------:R-:W-:-:S06]  /*1f40*/  DMUL R18, R18, R6 ;  /* 0x0000000612127228 */ /* 0x000fcc0000000000 */
[C---:B------:R-:W-:Y:S02]  /*1f50*/  DFMA R20, R22.reuse, R6, R20 ;  /* 0x000000061614722b */ /* 0x040fe40000000014 */
[----:B------:R-:W-:-:S05]  /*1f60*/  DFMA R18, R22, R16, -R18 ;  /* 0x000000101612722b */ /* 0x000fca0000000812 */
[----:B------:R-:W-:Y:S01]  /*1f70*/  STG.E.64 desc[UR4][R10.64+0xb0], R20 ;  /* 0x0000b0140a007986 */ /* 0x000fe2000c101b04 */
[----:B------:R-:W-:-:S03]  /*1f80*/  DMUL R4, R20, R4 ;  /* 0x0000000414047228 */ /* 0x000fc60000000000 */
[----:B------:R-:W-:Y:S04]  /*1f90*/  STG.E.64 desc[UR4][R10.64+0x90], R18 ;  /* 0x000090120a007986 */ /* 0x000fe8000c101b04 */
[----:B------:R2:W-:Y:S01]  /*1fa0*/  STG.E.64 desc[UR4][R10.64+0xb8], R4 ;  /* 0x0000b8040a007986 */ /* 0x0005e2000c101b04 */
[----:B------:R-:W-:-:S07]  /*1fb0*/  DFMA R14, R18, R14, -R4 ;  /* 0x0000000e120e722b */ /* 0x000fce0000000804 */
[----:B------:R-:W-:Y:S04]  /*1fc0*/  STG.E.64 desc[UR4][R10.64+0x50], R14 ;  /* 0x0000500e0a007986 */ /* 0x000fe8000c101b04 */
[----:B------:R-:W3:Y:S02]  /*1fd0*/  LDG.E.64 R6, desc[UR4][R2.64] ;  /* 0x0000000402067981 */ /* 0x000ee4000c1e1b00 */
[----:B---3--:R-:W-:-:S05]  /*1fe0*/  IMAD.WIDE R6, R9, 0x8, R6 ;  /* 0x0000000809067825 */ /* 0x008fca00078e0206 */
[----:B------:R3:W-:Y:S04]  /*1ff0*/  ST.E.64 desc[UR4][R6.64+0x18], R14 ;  /* 0x0000180e06007985 */ /* 0x0007e8000c101b04 */
[----:B------:R-:W4:Y:S04]  /*2000*/  LDG.E.64 R24, desc[UR4][R10.64+0x48] ;  /* 0x000048040a187981 */ /* 0x000f28000c1e1b00 */
[----:B0-----:R-:W4:Y:S04]  /*2010*/  LDG.E.64 R26, desc[UR4][R10.64+0x78] ;  /* 0x000078040a1a7981 */ /* 0x001f28000c1e1b00 */
[----:B------:R-:W5:Y:S04]  /*2020*/  LDG.E.64 R16, desc[UR4][R10.64+0x20] ;  /* 0x000020040a107981 */ /* 0x000f68000c1e1b00 */
[----:B-1----:R-:W5:Y:S01]  /*2030*/  LDG.E.64 R22, desc[UR4][R10.64+0x80] ;  /* 0x000080040a167981 */ /* 0x002f62000c1e1b00 */
[----:B----4-:R-:W-:-:S07]  /*2040*/  DMUL R24, R24, R26 ;  /* 0x0000001a18187228 */ /* 0x010fce0000000000 */
[----:B------:R0:W-:Y:S01]  /*2050*/  STG.E.64 desc[UR4][R10.64+0xb8], R24 ;  /* 0x0000b8180a007986 */ /* 0x0001e2000c101b04 */
[----:B-----5:R-:W-:-:S07]  /*2060*/  DFMA R16, R16, R22, R24 ;  /* 0x000000161010722b */ /* 0x020fce0000000018 */
[----:B------:R-:W-:Y:S04]  /*2070*/  STG.E.64 desc[UR4][R10.64+0x50], R16 ;  /* 0x000050100a007986 */ /* 0x000fe8000c101b04 */
[----:B--2---:R-:W2:Y:S02]  /*2080*/  LDG.E.64 R4, desc[UR4][R2.64] ;  /* 0x0000000402047981 */ /* 0x004ea4000c1e1b00 */
[----:B--2---:R-:W-:-:S05]  /*2090*/  IMAD.WIDE R4, R9, 0x8, R4 ;  /* 0x0000000809047825 */ /* 0x004fca00078e0204 */
[----:B------:R1:W-:Y:S04]  /*20a0*/  ST.E.64 desc[UR4][R4.64+0x20], R16 ;  /* 0x0000201004007985 */ /* 0x0003e8000c101b04 */
[----:B------:R-:W2:Y:S04]  /*20b0*/  LDG.E.64 R18, desc[UR4][R10.64+0xb0] ;  /* 0x0000b0040a127981 */ /* 0x000ea8000c1e1b00 */
[----:B------:R-:W2:Y:S04]  /*20c0*/  LDG.E.64 R20, desc[UR4][R10.64+0xa8] ;  /* 0x0000a8040a147981 */ /* 0x000ea8000c1e1b00 */
[----:B---3--:R-:W3:Y:S04]  /*20d0*/  LDG.E.64 R6, desc[UR4][R10.64+0x90] ;  /* 0x000090040a067981 */ /* 0x008ee8000c1e1b00 */
[----:B------:R-:W3:Y:S01]  /*20e0*/  LDG.E.64 R14, desc[UR4][R10.64+0xa0] ;  /* 0x0000a0040a0e7981 */ /* 0x000ee2000c1e1b00 */
[----:B--2---:R-:W-:-:S07]  /*20f0*/  DMUL R18, R18, R20 ;  /* 0x0000001412127228 */ /* 0x004fce0000000000 */
[----:B------:R-:W-:Y:S01]  /*2100*/  STG.E.64 desc[UR4][R10.64+0xb0], R18 ;  /* 0x0000b0120a007986 */ /* 0x000fe2000c101b04 */
[----:B---3--:R-:W-:-:S07]  /*2110*/  DFMA R6, R6, R14, R18 ;  /* 0x0000000e0606722b */ /* 0x008fce0000000012 */
[----:B------:R-:W-:Y:S04]  /*2120*/  STG.E.64 desc[UR4][R10.64+0x90], R6 ;  /* 0x000090060a007986 */ /* 0x000fe8000c101b04 */
[----:B------:R-:W2:Y:S02]  /*2130*/  LDG.E.64 R14, desc[UR4][R2.64] ;  /* 0x00000004020e7981 */ /* 0x000ea4000c1e1b00 */
[----:B--2---:R-:W-:-:S05]  /*2140*/  IMAD.WIDE R14, R9, 0x8, R14 ;  /* 0x00000008090e7825 */ /* 0x004fca00078e020e */
[----:B------:R2:W-:Y:S04]  /*2150*/  ST.E.64 desc[UR4][R14.64+0x28], R6 ;  /* 0x000028060e007985 */ /* 0x0005e8000c101b04 */
[----:B------:R-:W3:Y:S04]  /*2160*/  LDG.E.64 R20, desc[UR4][R10.64+0x8] ;  /* 0x000008040a147981 */ /* 0x000ee8000c1e1b00 */
[----:B------:R-:W3:Y:S04]  /*2170*/  LDG.E.64 R26, desc[UR4][R10.64+0x18] ;  /* 0x000018040a1a7981 */ /* 0x000ee8000c1e1b00 */
[----:B------:R-:W4:Y:S04]  /*2180*/  LDG.E.64 R32, desc[UR4][R10.64+0x28] ;  /* 0x000028040a207981 */ /* 0x000f28000c1e1b00 */
[----:B------:R-:W4:Y:S04]  /*2190*/  LDG.E.64 R34, desc[UR4][R10.64+0x60] ;  /* 0x000060040a227981 */ /* 0x000f28000c1e1b00 */
[----:B------:R-:W5:Y:S04]  /*21a0*/  LDG.E.64 R28, desc[UR4][R10.64] ;  /* 0x000000040a1c7981 */ /* 0x000f68000c1e1b00 */
[----:B------:R-:W5:Y:S04]  /*21b0*/  LDG.E.64 R36, desc[UR4][R10.64+0x78] ;  /* 0x000078040a247981 */ /* 0x000f68000c1e1b00 */
[----:B------:R-:W5:Y:S04]  /*21c0*/  LDG.E.64 R30, desc[UR4][R10.64+0x80] ;  /* 0x000080040a1e7981 */ /* 0x000f68000c1e1b00 */
[----:B------:R-:W5:Y:S04]  /*21d0*/  LDG.E.64 R22, desc[UR4][R10.64+0x58] ;  /* 0x000058040a167981 */ /* 0x000f68000c1e1b00 */
[----:B0-----:R-:W5:Y:S04]  /*21e0*/  LDG.E.64 R24, desc[UR4][R10.64+0x68] ;  /* 0x000068040a187981 */ /* 0x001f68000c1e1b00 */
[----:B-1----:R-:W5:Y:S04]  /*21f0*/  LDG.E.64 R16, desc[UR4][R10.64+0x40] ;  /* 0x000040040a107981 */ /* 0x002f68000c1e1b00 */
[----:B--2---:R-:W2:Y:S04]  /*2200*/  LDG.E.64 R14, desc[UR4][R10.64+0x38] ;  /* 0x000038040a0e7981 */ /* 0x004ea8000c1e1b00 */
[----:B------:R-:W2:Y:S04]  /*2210*/  LDG.E.64 R6, desc[UR4][R10.64+0xa0] ;  /* 0x0000a0040a067981 */ /* 0x000ea8000c1e1b00 */
[----:B------:R-:W2:Y:S01]  /*2220*/  LDG.E.64 R4, desc[UR4][R10.64+0xa8] ;  /* 0x0000a8040a047981 */ /* 0x000ea2000c1e1b00 */
[----:B---3--:R-:W-:-:S02]  /*2230*/  DADD R20, R20, R26 ;  /* 0x0000000014147229 */ /* 0x008fc4000000001a */
[----:B----4-:R-:W-:-:S06]  /*2240*/  DADD R18, R32, R34 ;  /* 0x0000000020127229 */ /* 0x010fcc0000000022 */
[----:B-----5:R-:W-:Y:S01]  /*2250*/  DADD R20, -R20, R28 ;  /* 0x0000000014147229 */ /* 0x020fe2000000011c */
[----:B------:R0:W-:Y:S01]  /*2260*/  STG.E.64 desc[UR4][R10.64+0x28], R18 ;  /* 0x000028120a007986 */ /* 0x0001e2000c101b04 */
[----:B------:R-:W-:-:S05]  /*2270*/  DMUL R36, R18, R36 ;  /* 0x0000002412247228 */ /* 0x000fca0000000000 */
[----:B------:R-:W-:Y:S03]  /*2280*/  STG.E.64 desc[UR4][R10.64], R20 ;  /* 0x000000140a007986 */ /* 0x000fe6000c101b04 */
[----:B------:R-:W-:Y:S02]  /*2290*/  DFMA R30, R20, R30, -R36 ;  /* 0x0000001e141e722b */ /* 0x000fe40000000824 */
[----:B------:R-:W-:-:S06]  /*22a0*/  DADD R22, R22, -R24 ;  /* 0x0000000016167229 */ /* 0x000fcc0000000818 */
[----:B------:R-:W-:Y:S01]  /*22b0*/  DMUL R24, R16, R30 ;  /* 0x0000001e10187228 */ /* 0x000fe20000000000 */
[----:B------:R-:W-:Y:S01]  /*22c0*/  STG.E.64 desc[UR4][R10.64+0x58], R22 ;  /* 0x000058160a007986 */ /* 0x000fe2000c101b04 */
[----:B--2---:R-:W-:-:S06]  /*22d0*/  DMUL R30, R30, R14 ;  /* 0x0000000e1e1e7228 */ /* 0x004fcc0000000000 */
        /* <DEDUP_REMOVED lines=8> */
[----:B------:R-:W2:Y:S02]  /*2360*/  LDG.E.64 R14, desc[UR4][R2.64] ;  /* 0x00000004020e7981 */ /* 0x000ea4000c1e1b00 */
[----:B--2---:R-:W-:-:S05]  /*2370*/  IMAD.WIDE R14, R9, 0x8, R14 ;  /* 0x00000008090e7825 */ /* 0x004fca00078e020e */
[----:B------:R2:W-:Y:S04]  /*2380*/  ST.E.64 desc[UR4][R14.64+0x30], R4 ;  /* 0x000030040e007985 */ /* 0x0005e8000c101b04 */
[----:B------:R-:W3:Y:S04]  /*2390*/  LDG.E.64 R26, desc[UR4][R10.64] ;  /* 0x000000040a1a7981 */ /* 0x000ee8000c1e1b00 */
[----:B------:R-:W3:Y:S04]  /*23a0*/  LDG.E.64 R28, desc[UR4][R10.64+0x78] ;  /* 0x000078040a1c7981 */ /* 0x000ee8000c1e1b00 */
[----:B------:R-:W4:Y:S04]  /*23b0*/  LDG.E.64 R16, desc[UR4][R10.64+0x28] ;  /* 0x000028040a107981 */ /* 0x000f28000c1e1b00 */
[----:B0-----:R-:W4:Y:S01]  /*23c0*/  LDG.E.64 R18, desc[UR4][R10.64+0x80] ;  /* 0x000080040a127981 */ /* 0x001f22000c1e1b00 */
[----:B---3--:R-:W-:-:S07]  /*23d0*/  DMUL R26, R26, R28 ;  /* 0x0000001c1a1a7228 */ /* 0x008fce0000000000 */
[----:B------:R-:W-:Y:S01]  /*23e0*/  STG.E.64 desc[UR4][R10.64+0x78], R26 ;  /* 0x0000781a0a007986 */ /* 0x000fe2000c101b04 */
[----:B----4-:R-:W-:-:S07]  /*23f0*/  DFMA R16, R16, R18, R26 ;  /* 0x000000121010722b */ /* 0x010fce000000001a */
[----:B------:R-:W-:Y:S04]  /*2400*/  STG.E.64 desc[UR4][R10.64+0x80], R16 ;  /* 0x000080100a007986 */ /* 0x000fe8000c101b04 */
[----:B-1----:R-:W3:Y:S02]  /*2410*/  LDG.E.64 R6, desc[UR4][R2.64] ;  /* 0x0000000402067981 */ /* 0x002ee4000c1e1b00 */
[----:B---3--:R-:W-:-:S05]  /*2420*/  IMAD.WIDE R6, R9, 0x8, R6 ;  /* 0x0000000809067825 */ /* 0x008fca00078e0206 */
[----:B------:R0:W-:Y:S04]  /*2430*/  ST.E.64 desc[UR4][R6.64+0x38], R16 ;  /* 0x0000381006007985 */ /* 0x0001e8000c101b04 */
[----:B------:R-:W3:Y:S04]  /*2440*/  LDG.E.64 R18, desc[UR4][R10.64+0x38] ;  /* 0x000038040a127981 */ /* 0x000ee8000c1e1b00 */
[----:B------:R-:W3:Y:S04]  /*2450*/  LDG.E.64 R20, desc[UR4][R10.64+0xa8] ;  /* 0x0000a8040a147981 */ /* 0x000ee8000c1e1b00 */
[----:B--2---:R-:W2:Y:S04]  /*2460*/  LDG.E.64 R4, desc[UR4][R10.64+0x68] ;  /* 0x000068040a047981 */ /* 0x004ea8000c1e1b00 */
[----:B------:R-:W2:Y:S01]  /*2470*/  LDG.E.64 R14, desc[UR4][R10.64+0xa0] ;  /* 0x0000a0040a0e7981 */ /* 0x000ea2000c1e1b00 */
[----:B---3--:R-:W-:-:S07]  /*2480*/  DMUL R18, R18, R20 ;  /* 0x0000001412127228 */ /* 0x008fce0000000000 */
[----:B------:R1:W-:Y:S01]  /*2490*/  STG.E.64 desc[UR4][R10.64+0x38], R18 ;  /* 0x000038120a007986 */ /* 0x0003e2000c101b04 */
[----:B--2---:R-:W-:-:S07]  /*24a0*/  DFMA R4, R4, R14, R18 ;  /* 0x0000000e0404722b */ /* 0x004fce0000000012 */
[----:B------:R1:W-:Y:S04]  /*24b0*/  STG.E.64 desc[UR4][R10.64+0x68], R4 ;  /* 0x000068040a007986 */ /* 0x0003e8000c101b04 */
[----:B------:R-:W0:Y:S01]  /*24c0*/  LDG.E.64 R2, desc[UR4][R2.64] ;  /* 0x0000000402027981 */ /* 0x000e22000c1e1b00 */
[----:B------:R-:W2:Y:S01]  /*24d0*/  LDC.64 R20, c[0x0][0x380] ;  /* 0x0000e000ff147b82 */ /* 0x000ea20000000a00 */
[----:B0-----:R-:W-:-:S05]  /*24e0*/  IMAD.WIDE R6, R9, 0x8, R2 ;  /* 0x0000000809067825 */ /* 0x001fca00078e0202 */
[----:B------:R1:W-:Y:S04]  /*24f0*/  ST.E.64 desc[UR4][R6.64+0x40], R4 ;  /* 0x0000400406007985 */ /* 0x0003e8000c101b04 */
[----:B--2---:R-:W2:Y:S01]  /*2500*/  LDG.E.64 R14, desc[UR4][R20.64] ;  /* 0x00000004140e7981 */ /* 0x004ea2000c1e1b00 */
[----:B------:R-:W-:-:S04]  /*2510*/  IMAD R12, R12, UR8, RZ ;  /* 0x000000080c0c7c24 */ /* 0x000fc8000f8e02ff */
[----:B--2---:R-:W-:-:S06]  /*2520*/  IMAD.WIDE R32, R12, 0x8, R14 ;  /* 0x000000080c207825 */ /* 0x004fcc00078e020e */
[----:B------:R-:W2:Y:S01]  /*2530*/  LD.E.64 R32, desc[UR4][R32.64+0x70] ;  /* 0x0000700420207980 */ /* 0x000ea2000c101b00 */
[----:B------:R-:W-:Y:S03]  /*2540*/  BSSY.RECONVERGENT B2, `(.L_x_19) ;  /* 0x0000020000027945 */ /* 0x000fe60003800200 */
[----:B--2---:R1:W-:Y:S01]  /*2550*/  STG.E.64 desc[UR4][R10.64+0x68], R32 ;  /* 0x000068200a007986 */ /* 0x0043e2000c101b04 */
[----:B------:R-:W-:-:S14]  /*2560*/  DSETP.NEU.AND P0, PT, |R32|, +INF , PT ;  /* 0x7ff000002000742a */ /* 0x000fdc0003f0d200 */
        /* <DEDUP_REMOVED lines=24> */
[----:B------:R-:W-:Y:S02]  /*26f0*/  IMAD.MOV.U32 R0, RZ, RZ, R4 ;  /* 0x000000ffff007224 */ /* 0x000fe400078e0004 */
[----:B------:R-:W-:Y:S02]  /*2700*/  IMAD.MOV.U32 R14, RZ, RZ, R2 ;  /* 0x000000ffff0e7224 */ /* 0x000fe400078e0002 */
[----:B------:R-:W-:-:S07]  /*2710*/  IMAD.MOV.U32 R15, RZ, RZ, R3 ;  /* 0x000000ffff0f7224 */ /* 0x000fce00078e0003 */
.L_x_22:
[----:B------:R-:W-:Y:S05]  /*2720*/  BSYNC.RECONVERGENT B3 ;  /* 0x0000000000037941 */ /* 0x000fea0003800200 */
.L_x_21:
[----:B------:R-:W-:-:S07]  /*2730*/  VIADD R0, R0, 0x1 ;  /* 0x0000000100007836 */ /* 0x000fce0000000000 */
.L_x_20:
[----:B------:R-:W-:Y:S05]  /*2740*/  BSYNC.RECONVERGENT B2 ;  /* 0x0000000000027941 */ /* 0x000fea0003800200 */
.L_x_19:
[----:B------:R-:W0:Y:S01]  /*2750*/  LDCU.64 UR8, c[0x4][0x8] ;  /* 0x01000100ff0877ac */ /* 0x000e220008000a00 */
[----:B------:R-:W-:Y:S01]  /*2760*/  IMAD.SHL.U32 R2, R0, 0x40, RZ ;  /* 0x0000004000027824 */ /* 0x000fe200078e00ff */
[----:B------:R-:W2:Y:S04]  /*2770*/  LDG.E.64 R22, desc[UR4][R10.64+0x30] ;  /* 0x000030040a167981 */ /* 0x000ea8000c1e1b00 */
[----:B------:R-:W-:-:S04]  /*2780*/  LOP3.LUT R2, R2, 0x40, RZ, 0xc0, !PT ;  /* 0x0000004002027812 */ /* 0x000fc800078ec0ff */
[----:B0-----:R-:W-:-:S05]  /*2790*/  IADD3 R20, P0, PT, R2, UR8, RZ ;  /* 0x0000000802147c10 */ /* 0x001fca000ff1e0ff */
[----:B------:R-:W-:-:S05]  /*27a0*/  IMAD.X R21, RZ, RZ, UR9, P0 ;  /* 0x00000009ff157e24 */ /* 0x000fca00080e06ff */
[----:B------:R-:W3:Y:S04]  /*27b0*/  LDG.E.128.CONSTANT R24, desc[UR4][R20.64] ;  /* 0x0000000414187981 */ /* 0x000ee8000c1e9d00 */
[----:B------:R-:W4:Y:S04]  /*27c0*/  LDG.E.128.CONSTANT R16, desc[UR4][R20.64+0x10] ;  /* 0x0000100414107981 */ /* 0x000f28000c1e9d00 */
[----:B------:R-:W5:Y:S01]  /*27d0*/  LDG.E.128.CONSTANT R4, desc[UR4][R20.64+0x20] ;  /* 0x0000200414047981 */ /* 0x000f62000c1e9d00 */
[----:B------:R-:W-:Y:S01]  /*27e0*/  LOP3.LUT R2, R0, 0x1, RZ, 0xc0, !PT ;  /* 0x0000000100027812 */ /* 0x000fe200078ec0ff */
[----:B------:R-:W-:-:S02]  /*27f0*/  IMAD.MOV.U32 R28, RZ, RZ, 0x20fd8164 ;  /* 0x20fd8164ff1c7424 */ /* 0x000fc400078e00ff */
[----:B------:R-:W-:Y:S01]  /*2800*/  IMAD.MOV.U32 R8, RZ, RZ, 0x3da8ff83 ;  /* 0x3da8ff83ff087424 */ /* 0x000fe200078e00ff */
[----:B------:R-:W-:Y:S01]  /*2810*/  ISETP.NE.U32.AND P0, PT, R2, 0x1, PT ;  /* 0x000000010200780c */ /* 0x000fe20003f05070 */
[----:B------:R-:W-:-:S03]  /*2820*/  DMUL R2, R14, R14 ;  /* 0x0000000e0e027228 */ /* 0x000fc60000000000 */
[----:B------:R-:W-:Y:S02]  /*2830*/  FSEL R28, R28, -8.06006814911005101289e+34, !P0 ;  /* 0xf9785eba1c1c7808 */ /* 0x000fe40004000000 */
[----:B------:R-:W-:-:S06]  /*2840*/  FSEL R29, -R8, 0.11223486810922622681, !P0 ;  /* 0x3de5db65081d7808 */ /* 0x000fcc0004000100 */
[----:B---3--:R-:W-:-:S08]  /*2850*/  DFMA R24, R2, R28, R24 ;  /* 0x0000001c0218722b */ /* 0x008fd00000000018 */
[----:B------:R-:W-:-:S08]  /*2860*/  DFMA R24, R2, R24, R26 ;  /* 0x000000180218722b */ /* 0x000fd0000000001a */
[----:B----4-:R-:W-:-:S08]  /*2870*/  DFMA R16, R2, R24, R16 ;  /* 0x000000180210722b */ /* 0x010fd00000000010 */
[----:B------:R-:W-:-:S08]  /*2880*/  DFMA R16, R2, R16, R18 ;  /* 0x000000100210722b */ /* 0x000fd00000000012 */
[----:B-----5:R-:W-:-:S08]  /*2890*/  DFMA R4, R2, R16, R4 ;  /* 0x000000100204722b */ /* 0x020fd00000000004 */
[----:B------:R-:W-:-:S08]  /*28a0*/  DFMA R4, R2, R4, R6 ;  /* 0x000000040204722b */ /* 0x000fd00000000006 */
[----:B------:R-:W-:Y:S02]  /*28b0*/  DFMA R14, R4, R14, R14 ;  /* 0x0000000e040e722b */ /* 0x000fe4000000000e */
[----:B------:R-:W-:Y:S01]  /*28c0*/  DFMA R2, R2, R4, 1 ;  /* 0x3ff000000202742b */ /* 0x000fe20000000004 */
[----:B------:R-:W0:Y:S09]  /*28d0*/  LDC.64 R6, c[0x0][0x380] ;  /* 0x0000e000ff067b82 */ /* 0x000e320000000a00 */
[----:B------:R-:W-:-:S02]  /*28e0*/  FSEL R4, R2, R14, !P0 ;  /* 0x0000000e02047208 */ /* 0x000fc40004000000 */
[----:B------:R-:W-:-:S06]  /*28f0*/  FSEL R5, R3, R15, !P0 ;  /* 0x0000000f03057208 */ /* 0x000fcc0004000000 */
[----:B------:R-:W-:Y:S01]  /*2900*/  DADD R2, RZ, -R4 ;  /* 0x00000000ff027229 */ /* 0x000fe20000000804 */
[----:B------:R-:W-:-:S09]  /*2910*/  LOP3.LUT P0, RZ, R0, 0x2, RZ, 0xc0, !PT ;  /* 0x0000000200ff7812 */ /* 0x000fd2000780c0ff */
[----:B------:R-:W-:Y:S02]  /*2920*/  FSEL R18, R4, R2, !P0 ;  /* 0x0000000204127208 */ /* 0x000fe40004000000 */
[----:B------:R-:W-:-:S06]  /*2930*/  FSEL R19, R5, R3, !P0 ;  /* 0x0000000305137208 */ /* 0x000fcc0004000000 */
[----:B--2---:R-:W-:Y:S01]  /*2940*/  DMUL R16, R18, R22 ;  /* 0x0000001612107228 */ /* 0x004fe20000000000 */
[----:B------:R1:W-:Y:S06]  /*2950*/  STG.E.64 desc[UR4][R10.64+0x38], R18 ;  /* 0x000038120a007986 */ /* 0x0003ec000c101b04 */
        /* <DEDUP_REMOVED lines=30> */
.L_x_26:
[----:B------:R-:W-:Y:S05]  /*2b40*/  BSYNC.RECONVERGENT B3 ;  /* 0x0000000000037941 */ /* 0x000fea0003800200 */
.L_x_25:
[----:B------:R-:W-:-:S07]  /*2b50*/  VIADD R0, R4, 0x1 ;  /* 0x0000000104007836 */ /* 0x000fce0000000000 */
.L_x_24:
[----:B------:R-:W-:Y:S05]  /*2b60*/  BSYNC.RECONVERGENT B2 ;  /* 0x0000000000027941 */ /* 0x000fea0003800200 */
.L_x_23:
        /* <DEDUP_REMOVED lines=10> */
[----:B------:R-:W-:-:S03]  /*2c10*/  IMAD.MOV.U32 R38, RZ, RZ, 0x20fd8164 ;  /* 0x20fd8164ff267424 */ /* 0x000fc600078e00ff */
[----:B------:R-:W-:Y:S01]  /*2c20*/  ISETP.NE.U32.AND P0, PT, R8, 0x1, PT ;  /* 0x000000010800780c */ /* 0x000fe20003f05070 */
[----:B------:R-:W-:Y:S01]  /*2c30*/  IMAD.MOV.U32 R8, RZ, RZ, 0x3da8ff83 ;  /* 0x3da8ff83ff087424 */ /* 0x000fe200078e00ff */
[----:B------:R-:W-:Y:S02]  /*2c40*/  DMUL R20, R2, R2 ;  /* 0x0000000202147228 */ /* 0x000fe40000000000 */
[----:B------:R-:W-:Y:S02]  /*2c50*/  FSEL R38, R38, -8.06006814911005101289e+34, !P0 ;  /* 0xf9785eba26267808 */ /* 0x000fe40004000000 */
[----:B------:R-:W-:Y:S01]  /*2c60*/  FSEL R39, -R8, 0.11223486810922622681, !P0 ;  /* 0x3de5db6508277808 */ /* 0x000fe20004000100 */
[----:B------:R-:W-:Y:S05]  /*2c70*/  BSSY.RECONVERGENT B2, `(.L_x_27) ;  /* 0x000002a000027945 */ /* 0x000fea0003800200 */
[----:B---3--:R-:W-:-:S08]  /*2c80*/  DFMA R4, R20, R38, R4 ;  /* 0x000000261404722b */ /* 0x008fd00000000004 */
[----:B------:R-:W-:-:S08]  /*2c90*/  DFMA R4, R20, R4, R6 ;  /* 0x000000041404722b */ /* 0x000fd00000000006 */
[----:B----4-:R-:W-:-:S08]  /*2ca0*/  DFMA R4, R20, R4, R24 ;  /* 0x000000041404722b */ /* 0x010fd00000000018 */
[----:B------:R-:W-:-:S08]  /*2cb0*/  DFMA R4, R20, R4, R26 ;  /* 0x000000041404722b */ /* 0x000fd0000000001a */
[----:B-----5:R-:W-:-:S08]  /*2cc0*/  DFMA R4, R20, R4, R28 ;  /* 0x000000041404722b */ /* 0x020fd0000000001c */
[----:B------:R-:W-:-:S08]  /*2cd0*/  DFMA R4, R20, R4, R30 ;  /* 0x000000041404722b */ /* 0x000fd0000000001e */
[----:B------:R-:W-:Y:S02]  /*2ce0*/  DFMA R2, R4, R2, R2 ;  /* 0x000000020402722b */ /* 0x000fe40000000002 */
[----:B------:R-:W-:-:S10]  /*2cf0*/  DFMA R4, R20, R4, 1 ;  /* 0x3ff000001404742b */ /* 0x000fd40000000004 */
[----:B------:R-:W-:Y:S02]  /*2d00*/  FSEL R4, R4, R2, !P0 ;  /* 0x0000000204047208 */ /* 0x000fe40004000000 */
[----:B------:R-:W-:-:S06]  /*2d10*/  FSEL R5, R5, R3, !P0 ;  /* 0x0000000305057208 */ /* 0x000fcc0004000000 */
[----:B------:R-:W-:Y:S01]  /*2d20*/  DADD R2, RZ, -R4 ;  /* 0x00000000ff027229 */ /* 0x000fe20000000804 */
[----:B------:R-:W-:-:S09]  /*2d30*/  LOP3.LUT P0, RZ, R0, 0x2, RZ, 0xc0, !PT ;  /* 0x0000000200ff7812 */ /* 0x000fd2000780c0ff */
[----:B------:R-:W-:Y:S02]  /*2d40*/  FSEL R4, R4, R2, !P0 ;  /* 0x0000000204047208 */ /* 0x000fe40004000000 */
[----:B------:R-:W-:Y:S01]  /*2d50*/  FSEL R5, R5, R3, !P0 ;  /* 0x0000000305057208 */ /* 0x000fe20004000000 */
[----:B------:R-:W-:-:S04]  /*2d60*/  DSETP.NEU.AND P0, PT, |R34|, +INF , PT ;  /* 0x7ff000002200742a */ /* 0x000fc80003f0d200 */
[----:B------:R0:W-:Y:S01]  /*2d70*/  STG.E.64 desc[UR4][R10.64+0x80], R4 ;  /* 0x000080040a007986 */ /* 0x0001e2000c101b04 */
[----:B--2---:R-:W-:-:S09]  /*2d80*/  DMUL R14, R4, R14 ;  /* 0x0000000e040e7228 */ /* 0x004fd20000000000 */
        /* <DEDUP_REMOVED lines=24> */
.L_x_28:
[----:B------:R-:W-:Y:S05]  /*2f10*/  BSYNC.RECONVERGENT B2 ;  /* 0x0000000000027941 */ /* 0x000fea0003800200 */
.L_x_27:
[----:B------:R-:W1:Y:S01]  /*2f20*/  LDCU.64 UR8, c[0x4][0x8] ;  /* 0x01000100ff0877ac */ /* 0x000e620008000a00 */
[----:B0-----:R-:W-:Y:S01]  /*2f30*/  IMAD.SHL.U32 R4, R0, 0x40, RZ ;  /* 0x0000004000047824 */ /* 0x001fe200078e00ff */
[----:B------:R-:W2:Y:S04]  /*2f40*/  LDG.E.64 R20, desc[UR4][R10.64+0x98] ;  /* 0x000098040a147981 */ /* 0x000ea8000c1e1b00 */
[----:B------:R-:W-:-:S04]  /*2f50*/  LOP3.LUT R4, R4, 0x40, RZ, 0xc0, !PT ;  /* 0x0000004004047812 */ /* 0x000fc800078ec0ff */
[----:B-1----:R-:W-:-:S05]  /*2f60*/  IADD3 R36, P0, PT, R4, UR8, RZ ;  /* 0x0000000804247c10 */ /* 0x002fca000ff1e0ff */
        /* <DEDUP_REMOVED lines=25> */
[----:B------:R-:W-:-:S06]  /*3100*/  FSEL R5, R5, R3, !P0 ;  /* 0x0000000305057208 */ /* 0x000fcc0004000000 */
[----:B--2---:R-:W-:Y:S01]  /*3110*/  DFMA R14, R4, -R20, R14 ;  /* 0x80000014040e722b */ /* 0x004fe2000000000e */
[----:B------:R0:W-:Y:S01]  /*3120*/  STG.E.64 desc[UR4][R10.64+0xa0], R4 ;  /* 0x0000a0040a007986 */ /* 0x0001e2000c101b04 */
[----:B------:R-:W-:-:S05]  /*3130*/  DSETP.NEU.AND P0, PT, |R32|, +INF , PT ;  /* 0x7ff000002000742a */ /* 0x000fca0003f0d200 */
[----:B------:R0:W-:Y:S09]  /*3140*/  STG.E.64 desc[UR4][R10.64+0x78], R14 ;  /* 0x0000780e0a007986 */ /* 0x0001f2000c101b04 */
        /* <DEDUP_REMOVED lines=24> */
.L_x_30:
[----:B------:R-:W-:Y:S05]  /*32d0*/  BSYNC.RECONVERGENT B2 ;  /* 0x0000000000027941 */ /* 0x000fea0003800200 */
.L_x_29:
        /* <DEDUP_REMOVED lines=64> */
.L_x_34:
[----:B------:R-:W-:Y:S05]  /*36e0*/  BSYNC.RECONVERGENT B3 ;  /* 0x0000000000037941 */ /* 0x000fea0003800200 */
.L_x_33:
[----:B------:R-:W-:-:S07]  /*36f0*/  VIADD R0, R4, 0x1 ;  /* 0x0000000104007836 */ /* 0x000fce0000000000 */
.L_x_32:
[----:B------:R-:W-:Y:S05]  /*3700*/  BSYNC.RECONVERGENT B2 ;  /* 0x0000000000027941 */ /* 0x000fea0003800200 */
.L_x_31:
        /* <DEDUP_REMOVED lines=15> */
[----:B------:R-:W-:Y:S02]  /*3800*/  FSEL R36, R36, -8.06006814911005101289e+34, !P0 ;  /* 0xf9785eba24247808 */ /* 0x000fe40004000000 */
[----:B------:R-:W-:-:S04]  /*3810*/  FSEL R37, -R8, 0.11223486810922622681, !P0 ;  /* 0x3de5db6508257808 */ /* 0x000fc80004000100 */
        /* <DEDUP_REMOVED lines=43> */
.L_x_36:
[----:B------:R-:W-:Y:S05]  /*3ad0*/  BSYNC.RECONVERGENT B2 ;  /* 0x0000000000027941 */ /* 0x000fea0003800200 */
.L_x_35:
[----:B------:R-:W1:Y:S01]  /*3ae0*/  LDCU.64 UR8, c[0x4][0x8] ;  /* 0x01000100ff0877ac */ /* 0x000e620008000a00 */
[C---:B0-----:R-:W-:Y:S01]  /*3af0*/  IMAD.SHL.U32 R4, R0.reuse, 0x40, RZ ;  /* 0x0000004000047824 */ /* 0x041fe200078e00ff */
[----:B------:R-:W-:Y:S01]  /*3b00*/  LOP3.LUT R8, R0, 0x1, RZ, 0xc0, !PT ;  /* 0x0000000100087812 */ /* 0x000fe200078ec0ff */
[----:B------:R-:W-:Y:S01]  /*3b10*/  IMAD.MOV.U32 R28, RZ, RZ, 0x20fd8164 ;  /* 0x20fd8164ff1c7424 */ /* 0x000fe200078e00ff */
[----:B------:R-:W-:Y:S01]  /*3b20*/  DMUL R18, R2, R2 ;  /* 0x0000000202127228 */ /* 0x000fe20000000000 */
[----:B------:R-:W0:Y:S01]  /*3b30*/  LDCU UR7, c[0x3][URZ] ;  /* 0x00c00000ff0777ac */ /* 0x000e220008000800 */
[----:B------:R-:W-:-:S04]  /*3b40*/  LOP3.LUT R4, R4, 0x40, RZ, 0xc0, !PT ;  /* 0x0000004004047812 */ /* 0x000fc800078ec0ff */
[----:B-1----:R-:W-:-:S05]  /*3b50*/  IADD3 R20, P0, PT, R4, UR8, RZ ;  /* 0x0000000804147c10 */ /* 0x002fca000ff1e0ff */
[----:B------:R-:W-:-:S05]  /*3b60*/  IMAD.X R21, RZ, RZ, UR9, P0 ;  /* 0x00000009ff157e24 */ /* 0x000fca00080e06ff */
[----:B------:R-:W2:Y:S04]  /*3b70*/  LDG.E.128.CONSTANT R4, desc[UR4][R20.64] ;  /* 0x0000000414047981 */ /* 0x000ea8000c1e9d00 */
[----:B------:R-:W3:Y:S04]  /*3b80*/  LDG.E.128.CONSTANT R12, desc[UR4][R20.64+0x10] ;  /* 0x00001004140c7981 */ /* 0x000ee8000c1e9d00 */
[----:B------:R-:W4:Y:S01]  /*3b90*/  LDG.E.128.CONSTANT R24, desc[UR4][R20.64+0x20] ;  /* 0x0000200414187981 */ /* 0x000f22000c1e9d00 */
        /* <DEDUP_REMOVED lines=21> */
[----:B------:R-:W-:Y:S01]  /*3cf0*/  STG.E.64 desc[UR4][R10.64+0x78], R22 ;  /* 0x000078160a007986 */ /* 0x000fe2000c101b04 */
[----:B------:R-:W-:-:S07]  /*3d00*/  DADD R16, R16, -R22 ;  /* 0x0000000010107229 */ /* 0x000fce0000000816 */
[----:B------:R-:W-:Y:S04]  /*3d10*/  STG.E.64 desc[UR4][R10.64+0x40], R16 ;  /* 0x000040100a007986 */ /* 0x000fe8000c101b04 */
[----:B-1----:R-:W3:Y:S02]  /*3d20*/  LDG.E.64 R6, desc[UR4][R2.64] ;  /* 0x0000000402067981 */ /* 0x002ee4000c1e1b00 */
[----:B---3--:R-:W-:-:S05]  /*3d30*/  IMAD.WIDE R6, R9, 0x8, R6 ;  /* 0x0000000809067825 */ /* 0x008fca00078e0206 */
[----:B------:R1:W-:Y:S04]  /*3d40*/  ST.E.64 desc[UR4][R6.64+0x48], R16 ;  /* 0x0000481006007985 */ /* 0x0003e8000c101b04 */
[----:B------:R-:W3:Y:S04]  /*3d50*/  LDG.E.64 R18, desc[UR4][R10.64+0x70] ;  /* 0x000070040a127981 */ /* 0x000ee8000c1e1b00 */
[----:B------:R-:W3:Y:S04]  /*3d60*/  LDG.E.64 R20, desc[UR4][R10.64+0xa0] ;  /* 0x0000a0040a147981 */ /* 0x000ee8000c1e1b00 */
[----:B------:R-:W4:Y:S04]  /*3d70*/  LDG.E.64 R12, desc[UR4][R10.64+0x98] ;  /* 0x000098040a0c7981 */ /* 0x000f28000c1e1b00 */
[----:B------:R-:W4:Y:S01]  /*3d80*/  LDG.E.64 R14, desc[UR4][R10.64+0x80] ;  /* 0x000080040a0e7981 */ /* 0x000f22000c1e1b00 */
[----:B---3--:R-:W-:-:S07]  /*3d90*/  DMUL R18, R18, R20 ;  /* 0x0000001412127228 */ /* 0x008fce0000000000 */
[----:B------:R3:W-:Y:S01]  /*3da0*/  STG.E.64 desc[UR4][R10.64+0x78], R18 ;  /* 0x000078120a007986 */ /* 0x0007e2000c101b04 */
[----:B----4-:R-:W-:-:S07]  /*3db0*/  DFMA R12, R12, R14, R18 ;  /* 0x0000000e0c0c722b */ /* 0x010fce0000000012 */
[----:B------:R-:W-:Y:S04]  /*3dc0*/  STG.E.64 desc[UR4][R10.64+0x40], R12 ;  /* 0x0000400c0a007986 */ /* 0x000fe8000c101b04 */
[----:B--2---:R-:W2:Y:S02]  /*3dd0*/  LDG.E.64 R4, desc[UR4][R2.64] ;  /* 0x0000000402047981 */ /* 0x004ea4000c1e1b00 */
[----:B--2---:R-:W-:-:S05]  /*3de0*/  IMAD.WIDE R4, R9, 0x8, R4 ;  /* 0x0000000809047825 */ /* 0x004fca00078e0204 */
[----:B------:R2:W-:Y:S04]  /*3df0*/  ST.E.64 desc[UR4][R4.64+0x50], R12 ;  /* 0x0000500c04007985 */ /* 0x0005e8000c101b04 */
[----:B-1----:R-:W4:Y:S04]  /*3e00*/  LDG.E.64 R16, desc[UR4][R10.64+0x18] ;  /* 0x000018040a107981 */ /* 0x002f28000c1e1b00 */
[----:B------:R-:W4:Y:S04]  /*3e10*/  LDG.E.64 R20, desc[UR4][R10.64+0x8] ;  /* 0x000008040a147981 */ /* 0x000f28000c1e1b00 */
[----:B------:R-:W5:Y:S04]  /*3e20*/  LDG.E.64 R6, desc[UR4][R10.64+0xa8] ;  /* 0x0000a8040a067981 */ /* 0x000f68000c1e1b00 */
[----:B------:R-:W5:Y:S01]  /*3e30*/  LDG.E.64 R14, desc[UR4][R10.64+0x60] ;  /* 0x000060040a0e7981 */ /* 0x000f62000c1e1b00 */
[----:B----4-:R-:W-:-:S07]  /*3e40*/  DMUL R16, R16, R20 ;  /* 0x0000001410107228 */ /* 0x010fce0000000000 */
[----:B------:R1:W-:Y:S01]  /*3e50*/  STG.E.64 desc[UR4][R10.64+0x18], R16 ;  /* 0x000018100a007986 */ /* 0x0003e2000c101b04 */
[----:B-----5:R-:W-:-:S07]  /*3e60*/  DFMA R6, R6, R14, R16 ;  /* 0x0000000e0606722b */ /* 0x020fce0000000010 */
[----:B------:R-:W-:Y:S04]  /*3e70*/  STG.E.64 desc[UR4][R10.64+0xa8], R6 ;  /* 0x0000a8060a007986 */ /* 0x000fe8000c101b04 */
[----:B------:R-:W4:Y:S02]  /*3e80*/  LDG.E.64 R14, desc[UR4][R2.64] ;  /* 0x00000004020e7981 */ /* 0x000f24000c1e1b00 */
[----:B----4-:R-:W-:-:S05]  /*3e90*/  IMAD.WIDE R14, R9, 0x8, R14 ;  /* 0x00000008090e7825 */ /* 0x010fca00078e020e */
[----:B------:R4:W-:Y:S04]  /*3ea0*/  ST.E.64 desc[UR4][R14.64+0x58], R6 ;  /* 0x000058060e007985 */ /* 0x0009e8000c101b04 */
[----:B------:R-:W5:Y:S04]  /*3eb0*/  LDG.E.64 R22, desc[UR4][R10.64+0x20] ;  /* 0x000020040a167981 */ /* 0x000f68000c1e1b00 */
[----:B------:R-:W5:Y:S04]  /*3ec0*/  LDG.E.64 R24, desc[UR4][R10.64+0xa0] ;  /* 0x0000a0040a187981 */ /* 0x000f68000c1e1b00 */
[----:B---3--:R-:W3:Y:S04]  /*3ed0*/  LDG.E.64 R18, desc[UR4][R10.64+0x48] ;  /* 0x000048040a127981 */ /* 0x008ee8000c1e1b00 */
[----:B------:R-:W3:Y:S04]  /*3ee0*/  LDG.E.64 R20, desc[UR4][R10.64+0x80] ;  /* 0x000080040a147981 */ /* 0x000ee8000c1e1b00 */
[----:B--2---:R-:W4:Y:S04]  /*3ef0*/  LDG.E.64 R12, desc[UR4][R10.64+0x38] ;  /* 0x000038040a0c7981 */ /* 0x004f28000c1e1b00 */
[----:B------:R-:W2:Y:S04]  /*3f00*/  LDG.E.64 R26, desc[UR4][R10.64+0x68] ;  /* 0x000068040a1a7981 */ /* 0x000ea8000c1e1b00 */
[----:B------:R-:W2:Y:S04]  /*3f10*/  LDG.E.64 R4, desc[UR4][R10.64+0x10] ;  /* 0x000010040a047981 */ /* 0x000ea8000c1e1b00 */
[----:B------:R-:W2:Y:S04]  /*3f20*/  LDG.E.64 R28, desc[UR4][R10.64+0x60] ;  /* 0x000060040a1c7981 */ /* 0x000ea8000c1e1b00 */
[----:B-1----:R-:W2:Y:S01]  /*3f30*/  LDG.E.64 R16, desc[UR4][R10.64+0x8] ;  /* 0x000008040a107981 */ /* 0x002ea2000c1e1b00 */
[----:B-----5:R-:W-:-:S08]  /*3f40*/  DMUL R22, R22, R24 ;  /* 0x0000001816167228 */ /* 0x020fd00000000000 */
[----:B---3--:R-:W-:-:S08]  /*3f50*/  DFMA R18, R18, R20, -R22 ;  /* 0x000000141212722b */ /* 0x008fd00000000816 */
[----:B----4-:R-:W-:Y:S02]  /*3f60*/  DMUL R6, R12, R18 ;  /* 0x000000120c067228 */ /* 0x010fe40000000000 */
[----:B--2---:R-:W-:-:S06]  /*3f70*/  DMUL R18, R18, R26 ;  /* 0x0000001a12127228 */ /* 0x004fcc0000000000 */
[C---:B------:R-:W-:Y:S02]  /*3f80*/  DFMA R6, R4.reuse, R26, R6 ;  /* 0x0000001a0406722b */ /* 0x040fe40000000006 */
[----:B------:R-:W-:-:S05]  /*3f90*/  DFMA R18, R4, R12, -R18 ;  /* 0x0000000c0412722b */ /* 0x000fca0000000812 */
[----:B------:R1:W-:Y:S01]  /*3fa0*/  STG.E.64 desc[UR4][R10.64+0x78], R6 ;  /* 0x000078060a007986 */ /* 0x0003e2000c101b04 */
[----:B------:R-:W-:-:S03]  /*3fb0*/  DMUL R28, R6, R28 ;  /* 0x0000001c061c7228 */ /* 0x000fc60000000000 */
[----:B------:R-:W-:Y:S04]  /*3fc0*/  STG.E.64 desc[UR4][R10.64+0xa8], R18 ;  /* 0x0000a8120a007986 */ /* 0x000fe8000c101b04 */
[----:B------:R-:W-:Y:S01]  /*3fd0*/  STG.E.64 desc[UR4][R10.64+0x18], R28 ;  /* 0x0000181c0a007986 */ /* 0x000fe2000c101b04 */
        /* <DEDUP_REMOVED lines=13> */
[----:B-1----:R-:W4:Y:S02]  /*40b0*/  LDG.E.64 R6, desc[UR4][R2.64] ;  /* 0x0000000402067981 */ /* 0x002f24000c1e1b00 */
[----:B----4-:R-:W-:-:S05]  /*40c0*/  IMAD.WIDE R6, R9, 0x8, R6 ;  /* 0x0000000809067825 */ /* 0x010fca00078e0206 */
[----:B------:R1:W-:Y:S04]  /*40d0*/  ST.E.64 desc[UR4][R6.64+0x68], R12 ;  /* 0x0000680c06007985 */ /* 0x0003e8000c101b04 */
[----:B--2---:R-:W2:Y:S04]  /*40e0*/  LDG.E.64 R16, desc[UR4][R10.64+0x78] ;  /* 0x000078040a107981 */ /* 0x004ea8000c1e1b00 */
[----:B------:R-:W2:Y:S04]  /*40f0*/  LDG.E.64 R18, desc[UR4][R10.64+0x8] ;  /* 0x000008040a127981 */ /* 0x000ea8000c1e1b00 */
[----:B------:R-:W4:Y:S04]  /*4100*/  LDG.E.64 R4, desc[UR4][R10.64+0xa8] ;  /* 0x0000a8040a047981 */ /* 0x000f28000c1e1b00 */
[----:B------:R-:W4:Y:S01]  /*4110*/  LDG.E.64 R14, desc[UR4][R10.64+0x60] ;  /* 0x000060040a0e7981 */ /* 0x000f22000c1e1b00 */
[----:B--2---:R-:W-:-:S07]  /*4120*/  DMUL R16, R16, R18 ;  /* 0x0000001210107228 */ /* 0x004fce0000000000 */
[----:B------:R2:W-:Y:S01]  /*4130*/  STG.E.64 desc[UR4][R10.64+0x78], R16 ;  /* 0x000078100a007986 */ /* 0x0005e2000c101b04 */
[----:B----4-:R-:W-:-:S07]  /*4140*/  DFMA R4, R4, R14, R16 ;  /* 0x0000000e0404722b */ /* 0x010fce0000000010 */
[----:B------:R-:W-:Y:S04]  /*4150*/  STG.E.64 desc[UR4][R10.64+0xa8], R4 ;  /* 0x0000a8040a007986 */ /* 0x000fe8000c101b04 */
[----:B------:R-:W4:Y:S02]  /*4160*/  LDG.E.64 R14, desc[UR4][R2.64] ;  /* 0x00000004020e7981 */ /* 0x000f24000c1e1b00 */
[----:B----4-:R-:W-:-:S05]  /*4170*/  IMAD.WIDE R14, R9, 0x8, R14 ;  /* 0x00000008090e7825 */ /* 0x010fca00078e020e */
[----:B------:R4:W-:Y:S04]  /*4180*/  ST.E.64 desc[UR4][R14.64+0x70], R4 ;  /* 0x000070040e007985 */ /* 0x0009e8000c101b04 */
[----:B------:R-:W5:Y:S04]  /*4190*/  LDG.E.64 R22, desc[UR4][R10.64+0x28] ;  /* 0x000028040a167981 */ /* 0x000f68000c1e1b00 */
[----:B------:R-:W5:Y:S04]  /*41a0*/  LDG.E.64 R24, desc[UR4][R10.64+0xa0] ;  /* 0x0000a0040a187981 */ /* 0x000f68000c1e1b00 */
[----:B------:R-:W4:Y:S04]  /*41b0*/  LDG.E.64 R18, desc[UR4][R10.64] ;  /* 0x000000040a127981 */ /* 0x000f28000c1e1b00 */
[----:B---3--:R-:W4:Y:S04]  /*41c0*/  LDG.E.64 R20, desc[UR4][R10.64+0x80] ;  /* 0x000080040a147981 */ /* 0x008f28000c1e1b00 */
[----:B-1----:R-:W3:Y:S04]  /*41d0*/  LDG.E.64 R12, desc[UR4][R10.64+0x38] ;  /* 0x000038040a0c7981 */ /* 0x002ee8000c1e1b00 */
[----:B------:R-:W3:Y:S04]  /*41e0*/  LDG.E.64 R26, desc[UR4][R10.64+0x68] ;  /* 0x000068040a1a7981 */ /* 0x000ee8000c1e1b00 */
[----:B------:R-:W3:Y:S04]  /*41f0*/  LDG.E.64 R6, desc[UR4][R10.64+0x58] ;  /* 0x000058040a067981 */ /* 0x000ee8000c1e1b00 */
[----:B------:R-:W3:Y:S04]  /*4200*/  LDG.E.64 R28, desc[UR4][R10.64+0x60] ;  /* 0x000060040a1c7981 */ /* 0x000ee8000c1e1b00 */
[----:B--2---:R-:W2:Y:S01]  /*4210*/  LDG.E.64 R16, desc[UR4][R10.64+0x8] ;  /* 0x000008040a107981 */ /* 0x004ea2000c1e1b00 */
[----:B-----5:R-:W-:-:S08]  /*4220*/  DMUL R22, R22, R24 ;  /* 0x0000001816167228 */ /* 0x020fd00000000000 */
[----:B----4-:R-:W-:-:S08]  /*4230*/  DFMA R18, R18, R20, -R22 ;  /* 0x000000141212722b */ /* 0x010fd00000000816 */
[----:B---3--:R-:W-:Y:S02]  /*4240*/  DMUL R4, R12, R18 ;  /* 0x000000120c047228 */ /* 0x008fe40000000000 */
[----:B------:R-:W-:-:S06]  /*4250*/  DMUL R18, R18, R26 ;  /* 0x0000001a12127228 */ /* 0x000fcc0000000000 */
[C---:B------:R-:W-:Y:S02]  /*4260*/  DFMA R4, R6.reuse, R26, R4 ;  /* 0x0000001a0604722b */ /* 0x040fe40000000004 */
[----:B------:R-:W-:-:S05]  /*4270*/  DFMA R18, R6, R12, -R18 ;  /* 0x0000000c0612722b */ /* 0x000fca0000000812 */
[----:B------:R1:W-:Y:S01]  /*4280*/  STG.E.64 desc[UR4][R10.64+0x68], R4 ;  /* 0x000068040a007986 */ /* 0x0003e2000c101b04 */
[----:B------:R-:W-:-:S03]  /*4290*/  DMUL R28, R4, R28 ;  /* 0x0000001c041c7228 */ /* 0x000fc60000000000 */
[----:B------:R-:W-:Y:S04]  /*42a0*/  STG.E.64 desc[UR4][R10.64+0xa8], R18 ;  /* 0x0000a8120a007986 */ /* 0x000fe8000c101b04 */
[----:B------:R-:W-:Y:S01]  /*42b0*/  STG.E.64 desc[UR4][R10.64+0x78], R28 ;  /* 0x0000781c0a007986 */ /* 0x000fe2000c101b04 */
[----:B--2---:R-:W-:-:S07]  /*42c0*/  DFMA R16, R18, R16, -R28 ;  /* 0x000000101210722b */ /* 0x004fce000000081c */
        /* <DEDUP_REMOVED lines=9> */
[----:B------:R-:W-:Y:S01]  /*4360*/  STG.E.64 desc[UR4][R10.64+0xa0], R20 ;  /* 0x0000a0140a007986 */ /* 0x000fe2000c101b04 */
[----:B----4-:R-:W-:-:S07]  /*4370*/  DFMA R12, R12, R14, R20 ;  /* 0x0000000e0c0c722b */ /* 0x010fce0000000014 */
[----:B------:R-:W-:Y:S04]  /*4380*/  STG.E.64 desc[UR4][R10.64+0x80], R12 ;  /* 0x0000800c0a007986 */ /* 0x000fe8000c101b04 */
[----:B-1----:R-:W3:Y:S02]  /*4390*/  LDG.E.64 R4, desc[UR4][R2.64] ;  /* 0x0000000402047981 */ /* 0x002ee4000c1e1b00 */
[----:B---3--:R-:W-:-:S05]  /*43a0*/  IMAD.WIDE R4, R9, 0x8, R4 ;  /* 0x0000000809047825 */ /* 0x008fca00078e0204 */
[----:B------:R1:W-:Y:S04]  /*43b0*/  ST.E.64 desc[UR4][R4.64+0x80], R12 ;  /* 0x0000800c04007985 */ /* 0x0003e8000c101b04 */
[----:B--2---:R-:W2:Y:S04]  /*43c0*/  LDG.E.64 R16, desc[UR4][R10.64+0x68] ;  /* 0x000068040a107981 */ /* 0x004ea8000c1e1b00 */
[----:B------:R-:W2:Y:S04]  /*43d0*/  LDG.E.64 R18, desc[UR4][R10.64+0x8] ;  /* 0x000008040a127981 */ /* 0x000ea8000c1e1b00 */
[----:B------:R-:W3:Y:S04]  /*43e0*/  LDG.E.64 R6, desc[UR4][R10.64+0xa8] ;  /* 0x0000a8040a067981 */ /* 0x000ee8000c1e1b00 */
[----:B------:R-:W3:Y:S01]  /*43f0*/  LDG.E.64 R14, desc[UR4][R10.64+0x60] ;  /* 0x000060040a0e7981 */ /* 0x000ee2000c1e1b00 */
[----:B--2---:R-:W-:-:S07]  /*4400*/  DMUL R16, R16, R18 ;  /* 0x0000001210107228 */ /* 0x004fce0000000000 */
[----:B------:R2:W-:Y:S01]  /*4410*/  STG.E.64 desc[UR4][R10.64+0x68], R16 ;  /* 0x000068100a007986 */ /* 0x0005e2000c101b04 */
[----:B---3--:R-:W-:-:S07]  /*4420*/  DFMA R6, R6, R14, R16 ;  /* 0x0000000e0606722b */ /* 0x008fce0000000010 */
[----:B------:R2:W-:Y:S04]  /*4430*/  STG.E.64 desc[UR4][R10.64+0xa8], R6 ;  /* 0x0000a8060a007986 */ /* 0x0005e8000c101b04 */
[----:B------:R-:W1:Y:S01]  /*4440*/  LDG.E.64 R2, desc[UR4][R2.64] ;  /* 0x0000000402027981 */ /* 0x000e62000c1e1b00 */
[----:B------:R-:W3:Y:S01]  /*4450*/  LDC.64 R14, c[0x0][0x380] ;  /* 0x0000e000ff0e7b82 */ /* 0x000ee20000000a00 */
[----:B------:R-:W4:Y:S07]  /*4460*/  S2R R29, SR_TID.X ;  /* 0x00000000001d7919 */ /* 0x000f2e0000002100 */
[----:B------:R-:W4:Y:S01]  /*4470*/  LDC R28, c[0x0][0x360] ;  /* 0x0000d800ff1c7b82 */ /* 0x000f220000000800 */
[----:B-1----:R-:W-:-:S05]  /*4480*/  IMAD.WIDE R4, R9, 0x8, R2 ;  /* 0x0000000809047825 */ /* 0x002fca00078e0202 */
[----:B------:R2:W-:Y:S04]  /*4490*/  ST.E.64 desc[UR4][R4.64+0x88], R6 ;  /* 0x0000880604007985 */ /* 0x0005e8000c101b04 */
[----:B---3--:R-:W3:Y:S01]  /*44a0*/  LDG.E.64 R12, desc[UR4][R14.64] ;  /* 0x000000040e0c7981 */ /* 0x008ee2000c1e1b00 */
[----:B----4-:R-:W-:-:S04]  /*44b0*/  IMAD R29, R28, UR6, R29 ;  /* 0x000000061c1d7c24 */ /* 0x010fc8000f8e021d */
[----:B0-----:R-:W-:-:S04]  /*44c0*/  IMAD R29, R29, UR7, RZ ;  /* 0x000000071d1d7c24 */ /* 0x001fc8000f8e02ff */
        /* <DEDUP_REMOVED lines=29> */
.L_x_40:
[----:B------:R-:W-:Y:S05]  /*46a0*/  BSYNC.RECONVERGENT B3 ;  /* 0x0000000000037941 */ /* 0x000fea0003800200 */
.L_x_39:
[----:B------:R-:W-:-:S07]  /*46b0*/  VIADD R0, R4, 0x1 ;  /* 0x0000000104007836 */ /* 0x000fce0000000000 */
.L_x_38:
[----:B------:R-:W-:Y:S05]  /*46c0*/  BSYNC.RECONVERGENT B2 ;  /* 0x0000000000027941 */ /* 0x000fea0003800200 */
.L_x_37:
        /* <DEDUP_REMOVED lines=63> */
.L_x_44:
[----:B------:R-:W-:Y:S05]  /*4ac0*/  BSYNC.RECONVERGENT B3 ;  /* 0x0000000000037941 */ /* 0x000fea0003800200 */
.L_x_43:
[----:B------:R-:W-:-:S07]  /*4ad0*/  VIADD R0, R4, 0x1 ;  /* 0x0000000104007836 */ /* 0x000fce0000000000 */
.L_x_42:
[----:B------:R-:W-:Y:S05]  /*4ae0*/  BSYNC.RECONVERGENT B2 ;  /* 0x0000000000027941 */ /* 0x000fea0003800200 */
.L_x_41:
        /* <DEDUP_REMOVED lines=58> */
.L_x_46:
[----:B------:R-:W-:Y:S05]  /*4e90*/  BSYNC.RECONVERGENT B2 ;  /* 0x0000000000027941 */ /* 0x000fea0003800200 */
.L_x_45:
        /* <DEDUP_REMOVED lines=59> */
.L_x_48:
[----:B------:R-:W-:Y:S05]  /*5250*/  BSYNC.RECONVERGENT B2 ;  /* 0x0000000000027941 */ /* 0x000fea0003800200 */
.L_x_47:
        /* <DEDUP_REMOVED lines=64> */
.L_x_52:
[----:B------:R-:W-:Y:S05]  /*5660*/  BSYNC.RECONVERGENT B3 ;  /* 0x0000000000037941 */ /* 0x000fea0003800200 */
.L_x_51:
[----:B------:R-:W-:-:S07]  /*5670*/  VIADD R0, R4, 0x1 ;  /* 0x0000000104007836 */ /* 0x000fce0000000000 */
.L_x_50:
[----:B------:R-:W-:Y:S05]  /*5680*/  BSYNC.RECONVERGENT B2 ;  /* 0x0000000000027941 */ /* 0x000fea0003800200 */
.L_x_49:
        /* <DEDUP_REMOVED lines=60> */
.L_x_54:
[----:B------:R-:W-:Y:S05]  /*5a50*/  BSYNC.RECONVERGENT B2 ;  /* 0x0000000000027941 */ /* 0x000fea0003800200 */
.L_x_53:
[----:B------:R-:W1:Y:S01]  /*5a60*/  LDCU.64 UR6, c[0x4][0x8] ;  /* 0x01000100ff0677ac */ /* 0x000e620008000a00 */
[----:B0-----:R-:W-:-:S05]  /*5a70*/  IMAD.SHL.U32 R4, R0, 0x40, RZ ;  /* 0x0000004000047824 */ /* 0x001fca00078e00ff */
[----:B------:R-:W-:-:S04]  /*5a80*/  LOP3.LUT R4, R4, 0x40, RZ, 0xc0, !PT ;  /* 0x0000004004047812 */ /* 0x000fc800078ec0ff */
[----:B-1----:R-:W-:-:S05]  /*5a90*/  IADD3 R16, P0, PT, R4, UR6, RZ ;  /* 0x0000000604107c10 */ /* 0x002fca000ff1e0ff */
[----:B------:R-:W-:Y:S01]  /*5aa0*/  IMAD.X R17, RZ, RZ, UR7, P0 ;  /* 0x00000007ff117e24 */ /* 0x000fe200080e06ff */
[----:B------:R-:W-:Y:S01]  /*5ab0*/  LOP3.LUT R8, R0, 0x1, RZ, 0xc0, !PT ;  /* 0x0000000100087812 */ /* 0x000fe200078ec0ff */
[----:B------:R-:W-:Y:S01]  /*5ac0*/  IMAD.MOV.U32 R30, RZ, RZ, 0x20fd8164 ;  /* 0x20fd8164ff1e7424 */ /* 0x000fe200078e00ff */
[----:B------:R-:W-:Y:S01]  /*5ad0*/  DMUL R14, R2, R2 ;  /* 0x00000002020e7228 */ /* 0x000fe20000000000 */
[----:B------:R-:W0:Y:S01]  /*5ae0*/  S2UR UR6, SR_CTAID.X ;  /* 0x00000000000679c3 */ /* 0x000e220000002500 */
[----:B------:R-:W2:Y:S01]  /*5af0*/  LDG.E.128.CONSTANT R24, desc[UR4][R16.64] ;  /* 0x0000000410187981 */ /* 0x000ea2000c1e9d00 */
[----:B------:R-:W1:Y:S03]  /*5b00*/  LDCU UR7, c[0x3][URZ] ;  /* 0x00c00000ff0777ac */ /* 0x000e660008000800 */
        /* <DEDUP_REMOVED lines=17> */
[----:B------:R-:W2:Y:S03]  /*5c20*/  LDC.64 R2, c[0x0][0x390] ;  /* 0x0000e400ff027b82 */ /* 0x000ea60000000a00 */
        /* <DEDUP_REMOVED lines=8> */
[----:B--2---:R-:W2:Y:S02]  /*5cb0*/  LDG.E.64 R6, desc[UR4][R2.64] ;  /* 0x0000000402067981 */ /* 0x004ea4000c1e1b00 */
[----:B--2---:R-:W-:-:S05]  /*5cc0*/  IMAD.WIDE R6, R9, 0x8, R6 ;  /* 0x0000000809067825 */ /* 0x004fca00078e0206 */
[----:B------:R2:W-:Y:S04]  /*5cd0*/  ST.E.64 desc[UR4][R6.64+0x90], R18 ;  /* 0x0000901206007985 */ /* 0x0005e8000c101b04 */
[----:B------:R-:W4:Y:S04]  /*5ce0*/  LDG.E.64 R20, desc[UR4][R10.64+0x70] ;  /* 0x000070040a147981 */ /* 0x000f28000c1e1b00 */
[----:B------:R-:W4:Y:S04]  /*5cf0*/  LDG.E.64 R22, desc[UR4][R10.64+0x60] ;  /* 0x000060040a167981 */ /* 0x000f28000c1e1b00 */
[----:B------:R-:W5:Y:S04]  /*5d00*/  LDG.E.64 R14, desc[UR4][R10.64+0x98] ;  /* 0x000098040a0e7981 */ /* 0x000f68000c1e1b00 */
[----:B------:R-:W5:Y:S01]  /*5d10*/  LDG.E.64 R16, desc[UR4][R10.64+0x80] ;  /* 0x000080040a107981 */ /* 0x000f62000c1e1b00 */
[----:B----4-:R-:W-:-:S07]  /*5d20*/  DMUL R20, R20, R22 ;  /* 0x0000001614147228 */ /* 0x010fce0000000000 */
[----:B------:R4:W-:Y:S01]  /*5d30*/  STG.E.64 desc[UR4][R10.64+0xa0], R20 ;  /* 0x0000a0140a007986 */ /* 0x0009e2000c101b04 */
[----:B-----5:R-:W-:-:S07]  /*5d40*/  DFMA R14, R14, R16, R20 ;  /* 0x000000100e0e722b */ /* 0x020fce0000000014 */
[----:B------:R-:W-:Y:S04]  /*5d50*/  STG.E.64 desc[UR4][R10.64+0x38], R14 ;  /* 0x0000380e0a007986 */ /* 0x000fe8000c101b04 */
[----:B---3--:R-:W3:Y:S02]  /*5d60*/  LDG.E.64 R4, desc[UR4][R2.64] ;  /* 0x0000000402047981 */ /* 0x008ee4000c1e1b00 */
[----:B---3--:R-:W-:-:S05]  /*5d70*/  IMAD.WIDE R4, R9, 0x8, R4 ;  /* 0x0000000809047825 */ /* 0x008fca00078e0204 */
[----:B------:R3:W-:Y:S04]  /*5d80*/  ST.E.64 desc[UR4][R4.64+0x98], R14 ;  /* 0x0000980e04007985 */ /* 0x0007e8000c101b04 */
[----:B------:R-:W5:Y:S04]  /*5d90*/  LDG.E.64 R16, desc[UR4][R10.64+0x18] ;  /* 0x000018040a107981 */ /* 0x000f68000c1e1b00 */
[----:B--2---:R-:W5:Y:S04]  /*5da0*/  LDG.E.64 R18, desc[UR4][R10.64+0x78] ;  /* 0x000078040a127981 */ /* 0x004f68000c1e1b00 */
[----:B------:R-:W2:Y:S04]  /*5db0*/  LDG.E.64 R6, desc[UR4][R10.64+0x8] ;  /* 0x000008040a067981 */ /* 0x000ea8000c1e1b00 */
[----:B------:R-:W2:Y:S01]  /*5dc0*/  LDG.E.64 R12, desc[UR4][R10.64+0x40] ;  /* 0x000040040a0c7981 */ /* 0x000ea2000c1e1b00 */
[----:B-----5:R-:W-:-:S07]  /*5dd0*/  DMUL R16, R16, R18 ;  /* 0x0000001210107228 */ /* 0x020fce0000000000 */
[----:B------:R5:W-:Y:S01]  /*5de0*/  STG.E.64 desc[UR4][R10.64+0x18], R16 ;  /* 0x000018100a007986 */ /* 0x000be2000c101b04 */
[----:B--2---:R-:W-:-:S07]  /*5df0*/  DFMA R6, R6, R12, R16 ;  /* 0x0000000c0606722b */ /* 0x004fce0000000010 */
[----:B------:R-:W-:Y:S04]  /*5e00*/  STG.E.64 desc[UR4][R10.64+0x8], R6 ;  /* 0x000008060a007986 */ /* 0x000fe8000c101b04 */
[----:B------:R-:W2:Y:S02]  /*5e10*/  LDG.E.64 R12, desc[UR4][R2.64] ;  /* 0x00000004020c7981 */ /* 0x000ea4000c1e1b00 */
[----:B--2---:R-:W-:-:S05]  /*5e20*/  IMAD.WIDE R12, R9, 0x8, R12 ;  /* 0x00000008090c7825 */ /* 0x004fca00078e020c */
[----:B------:R2:W-:Y:S04]  /*5e30*/  ST.E.64 desc[UR4][R12.64+0xa0], R6 ;  /* 0x0000a0060c007985 */ /* 0x0005e8000c101b04 */
[----:B------:R-:W2:Y:S04]  /*5e40*/  LDG.E.64 R22, desc[UR4][R10.64+0x20] ;  /* 0x000020040a167981 */ /* 0x000ea8000c1e1b00 */
[----:B------:R-:W2:Y:S04]  /*5e50*/  LDG.E.64 R24, desc[UR4][R10.64+0x60] ;  /* 0x000060040a187981 */ /* 0x000ea8000c1e1b00 */
[----:B------:R-:W2:Y:S04]  /*5e60*/  LDG.E.64 R18, desc[UR4][R10.64+0x48] ;  /* 0x000048040a127981 */ /* 0x000ea8000c1e1b00 */
[----:B----4-:R-:W4:Y:S04]  /*5e70*/  LDG.E.64 R20, desc[UR4][R10.64+0x80] ;  /* 0x000080040a147981 */ /* 0x010f28000c1e1b00 */
[----:B---3--:R-:W3:Y:S04]  /*5e80*/  LDG.E.64 R14, desc[UR4][R10.64+0x68] ;  /* 0x000068040a0e7981 */ /* 0x008ee8000c1e1b00 */
[----:B------:R-:W3:Y:S04]  /*5e90*/  LDG.E.64 R26, desc[UR4][R10.64+0xa8] ;  /* 0x0000a8040a1a7981 */ /* 0x000ee8000c1e1b00 */
[----:B------:R-:W3:Y:S04]  /*5ea0*/  LDG.E.64 R4, desc[UR4][R10.64+0x10] ;  /* 0x000010040a047981 */ /* 0x000ee8000c1e1b00 */
[----:B------:R-:W3:Y:S04]  /*5eb0*/  LDG.E.64 R30, desc[UR4][R10.64+0x40] ;  /* 0x000040040a1e7981 */ /* 0x000ee8000c1e1b00 */
[----:B-----5:R-:W5:Y:S01]  /*5ec0*/  LDG.E.64 R16, desc[UR4][R10.64+0x78] ;  /* 0x000078040a107981 */ /* 0x020f62000c1e1b00 */
[----:B--2---:R-:W-:-:S08]  /*5ed0*/  DMUL R22, R22, R24 ;  /* 0x0000001816167228 */ /* 0x004fd00000000000 */
        /* <DEDUP_REMOVED lines=9> */
[----:B-----5:R-:W-:-:S07]  /*5f70*/  DFMA R16, R18, R16, -R30 ;  /* 0x000000101210722b */ /* 0x020fce000000081e */
[----:B------:R-:W-:Y:S04]  /*5f80*/  STG.E.64 desc[UR4][R10.64+0x38], R16 ;  /* 0x000038100a007986 */ /* 0x000fe8000c101b04 */
[----:B------:R-:W3:Y:S02]  /*5f90*/  LDG.E.64 R4, desc[UR4][R2.64] ;  /* 0x0000000402047981 */ /* 0x000ee4000c1e1b00 */
[----:B---3--:R-:W-:-:S05]  /*5fa0*/  IMAD.WIDE R4, R9, 0x8, R4 ;  /* 0x0000000809047825 */ /* 0x008fca00078e0204 */
        /* <DEDUP_REMOVED lines=9> */
[----:B--2---:R-:W2:Y:S02]  /*6040*/  LDG.E.64 R6, desc[UR4][R2.64] ;  /* 0x0000000402067981 */ /* 0x004ea4000c1e1b00 */
[----:B--2---:R-:W-:-:S05]  /*6050*/  IMAD.WIDE R6, R9, 0x8, R6 ;  /* 0x0000000809067825 */ /* 0x004fca00078e0206 */
[----:B------:R2:W-:Y:S04]  /*6060*/  ST.E.64 desc[UR4][R6.64+0xb0], R12 ;  /* 0x0000b00c06007985 */ /* 0x0005e8000c101b04 */
[----:B---3--:R-:W3:Y:S04]  /*6070*/  LDG.E.64 R16, desc[UR4][R10.64+0xa0] ;  /* 0x0000a0040a107981 */ /* 0x008ee8000c1e1b00 */
[----:B------:R-:W3:Y:S04]  /*6080*/  LDG.E.64 R18, desc[UR4][R10.64+0x78] ;  /* 0x000078040a127981 */ /* 0x000ee8000c1e1b00 */
[----:B------:R-:W5:Y:S04]  /*6090*/  LDG.E.64 R4, desc[UR4][R10.64+0x8] ;  /* 0x000008040a047981 */ /* 0x000f68000c1e1b00 */
[----:B------:R-:W5:Y:S01]  /*60a0*/  LDG.E.64 R14, desc[UR4][R10.64+0x40] ;  /* 0x000040040a0e7981 */ /* 0x000f62000c1e1b00 */
[----:B---3--:R-:W-:-:S07]  /*60b0*/  DMUL R16, R16, R18 ;  /* 0x0000001210107228 */ /* 0x008fce0000000000 */
[----:B------:R3:W-:Y:S01]  /*60c0*/  STG.E.64 desc[UR4][R10.64+0xa0], R16 ;  /* 0x0000a0100a007986 */ /* 0x0007e2000c101b04 */
[----:B-----5:R-:W-:-:S07]  /*60d0*/  DFMA R4, R4, R14, R16 ;  /* 0x0000000e0404722b */ /* 0x020fce0000000010 */
[----:B------:R-:W-:Y:S04]  /*60e0*/  STG.E.64 desc[UR4][R10.64+0x8], R4 ;  /* 0x000008040a007986 */ /* 0x000fe8000c101b04 */
[----:B------:R-:W5:Y:S02]  /*60f0*/  LDG.E.64 R14, desc[UR4][R2.64] ;  /* 0x00000004020e7981 */ /* 0x000f64000c1e1b00 */
[----:B-----5:R-:W-:-:S05]  /*6100*/  IMAD.WIDE R14, R9, 0x8, R14 ;  /* 0x00000008090e7825 */ /* 0x020fca00078e020e */
[----:B------:R5:W-:Y:S04]  /*6110*/  ST.E.64 desc[UR4][R14.64+0xb8], R4 ;  /* 0x0000b8040e007985 */ /* 0x000be8000c101b04 */
[----:B------:R-:W5:Y:S04]  /*6120*/  LDG.E.64 R22, desc[UR4][R10.64+0x28] ;  /* 0x000028040a167981 */ /* 0x000f68000c1e1b00 */
[----:B------:R-:W5:Y:S04]  /*6130*/  LDG.E.64 R24, desc[UR4][R10.64+0x60] ;  /* 0x000060040a187981 */ /* 0x000f68000c1e1b00 */
[----:B------:R-:W5:Y:S04]  /*6140*/  LDG.E.64 R18, desc[UR4][R10.64] ;  /* 0x000000040a127981 */ /* 0x000f68000c1e1b00 */
[----:B----4-:R-:W4:Y:S04]  /*6150*/  LDG.E.64 R20, desc[UR4][R10.64+0x80] ;  /* 0x000080040a147981 */ /* 0x010f28000c1e1b00 */
[----:B--2---:R-:W2:Y:S04]  /*6160*/  LDG.E.64 R12, desc[UR4][R10.64+0x68] ;  /* 0x000068040a0c7981 */ /* 0x004ea8000c1e1b00 */
[----:B------:R-:W2:Y:S04]  /*6170*/  LDG.E.64 R26, desc[UR4][R10.64+0xa8] ;  /* 0x0000a8040a1a7981 */ /* 0x000ea8000c1e1b00 */
[----:B------:R-:W2:Y:S04]  /*6180*/  LDG.E.64 R6, desc[UR4][R10.64+0x58] ;  /* 0x000058040a067981 */ /* 0x000ea8000c1e1b00 */
[----:B------:R-:W2:Y:S04]  /*6190*/  LDG.E.64 R30, desc[UR4][R10.64+0x40] ;  /* 0x000040040a1e7981 */ /* 0x000ea8000c1e1b00 */
[----:B---3--:R-:W3:Y:S01]  /*61a0*/  LDG.E.64 R16, desc[UR4][R10.64+0x78] ;  /* 0x000078040a107981 */ /* 0x008ee2000c1e1b00 */
[----:B-----5:R-:W-:-:S08]  /*61b0*/  DMUL R22, R22, R24 ;  /* 0x0000001816167228 */ /* 0x020fd00000000000 */
[----:B----4-:R-:W-:-:S08]  /*61c0*/  DFMA R18, R18, R20, -R22 ;  /* 0x000000141212722b */ /* 0x010fd00000000816 */
[----:B--2---:R-:W-:Y:S02]  /*61d0*/  DMUL R4, R12, R18 ;  /* 0x000000120c047228 */ /* 0x004fe40000000000 */
[----:B------:R-:W-:-:S06]  /*61e0*/  DMUL R18, R18, R26 ;  /* 0x0000001a12127228 */ /* 0x000fcc0000000000 */
[C---:B------:R-:W-:Y:S02]  /*61f0*/  DFMA R4, R6.reuse, R26, R4 ;  /* 0x0000001a0604722b */ /* 0x040fe40000000004 */
[----:B------:R-:W-:-:S05]  /*6200*/  DFMA R18, R6, R12, -R18 ;  /* 0x0000000c0612722b */ /* 0x000fca0000000812 */
[----:B------:R2:W-:Y:S01]  /*6210*/  STG.E.64 desc[UR4][R10.64+0xa8], R4 ;  /* 0x0000a8040a007986 */ /* 0x0005e2000c101b04 */
[----:B------:R-:W-:-:S03]  /*6220*/  DMUL R30, R4, R30 ;  /* 0x0000001e041e7228 */ /* 0x000fc60000000000 */
[----:B------:R-:W-:Y:S04]  /*6230*/  STG.E.64 desc[UR4][R10.64+0x8], R18 ;  /* 0x000008120a007986 */ /* 0x000fe8000c101b04 */
[----:B------:R-:W-:Y:S01]  /*6240*/  STG.E.64 desc[UR4][R10.64+0xa0], R30 ;  /* 0x0000a01e0a007986 */ /* 0x000fe2000c101b04 */
[----:B---3--:R-:W-:-:S07]  /*6250*/  DFMA R16, R18, R16, -R30 ;  /* 0x000000101210722b */ /* 0x008fce000000081e */
        /* <DEDUP_REMOVED lines=9> */
[----:B------:R-:W-:Y:S01]  /*62f0*/  STG.E.64 desc[UR4][R10.64+0x60], R20 ;  /* 0x000060140a007986 */ /* 0x000fe2000c101b04 */
[----:B-----5:R-:W-:-:S07]  /*6300*/  DFMA R12, R12, R14, R20 ;  /* 0x0000000e0c0c722b */ /* 0x020fce0000000014 */
[----:B------:R-:W-:Y:S04]  /*6310*/  STG.E.64 desc[UR4][R10.64+0x80], R12 ;  /* 0x0000800c0a007986 */ /* 0x000fe8000c101b04 */
[----:B--2---:R-:W2:Y:S02]  /*6320*/  LDG.E.64 R4, desc[UR4][R2.64] ;  /* 0x0000000402047981 */ /* 0x004ea4000c1e1b00 */
[----:B--2---:R-:W-:-:S05]  /*6330*/  IMAD.WIDE R4, R9, 0x8, R4 ;  /* 0x0000000809047825 */ /* 0x004fca00078e0204 */
[----:B------:R2:W-:Y:S04]  /*6340*/  ST.E.64 desc[UR4][R4.64+0xc8], R12 ;  /* 0x0000c80c04007985 */ /* 0x0005e8000c101b04 */
[----:B---3--:R-:W3:Y:S04]  /*6350*/  LDG.E.64 R16, desc[UR4][R10.64+0xa8] ;  /* 0x0000a8040a107981 */ /* 0x008ee8000c1e1b00 */
[----:B------:R-:W3:Y:S04]  /*6360*/  LDG.E.64 R18, desc[UR4][R10.64+0x78] ;  /* 0x000078040a127981 */ /* 0x000ee8000c1e1b00 */
[----:B------:R-:W4:Y:S04]  /*6370*/  LDG.E.64 R6, desc[UR4][R10.64+0x8] ;  /* 0x000008040a067981 */ /* 0x000f28000c1e1b00 */
[----:B------:R-:W4:Y:S01]  /*6380*/  LDG.E.64 R14, desc[UR4][R10.64+0x40] ;  /* 0x000040040a0e7981 */ /* 0x000f22000c1e1b00 */
[----:B---3--:R-:W-:-:S07]  /*6390*/  DMUL R16, R16, R18 ;  /* 0x0000001210107228 */ /* 0x008fce0000000000 */
[----:B------:R3:W-:Y:S01]  /*63a0*/  STG.E.64 desc[UR4][R10.64+0xa8], R16 ;  /* 0x0000a8100a007986 */ /* 0x0007e2000c101b04 */
[----:B----4-:R-:W-:-:S07]  /*63b0*/  DFMA R6, R6, R14, R16 ;  /* 0x0000000e0606722b */ /* 0x010fce0000000010 */
[----:B------:R3:W-:Y:S04]  /*63c0*/  STG.E.64 desc[UR4][R10.64+0x8], R6 ;  /* 0x000008060a007986 */ /* 0x0007e8000c101b04 */
[----:B------:R-:W4:Y:S01]  /*63d0*/  LDG.E.64 R2, desc[UR4][R2.64] ;  /* 0x0000000402027981 */ /* 0x000f22000c1e1b00 */
[----:B------:R-:W5:Y:S01]  /*63e0*/  LDC.64 R18, c[0x0][0x380] ;  /* 0x0000e000ff127b82 */ /* 0x000f620000000a00 */
[----:B--2---:R-:W0:Y:S01]  /*63f0*/  S2R R13, SR_TID.X ;  /* 0x00000000000d7919 */ /* 0x004e220000002100 */
[----:B----4-:R-:W-:-:S05]  /*6400*/  IMAD.WIDE R4, R9, 0x8, R2 ;  /* 0x0000000809047825 */ /* 0x010fca00078e0202 */
[----:B------:R3:W-:Y:S04]  /*6410*/  ST.E.64 desc[UR4][R4.64+0xd0], R6 ;  /* 0x0000d00604007985 */ /* 0x0007e8000c101b04 */
[----:B-----5:R-:W2:Y:S01]  /*6420*/  LDG.E.64 R14, desc[UR4][R18.64] ;  /* 0x00000004120e7981 */ /* 0x020ea2000c1e1b00 */
[----:B0-----:R-:W-:-:S04]  /*6430*/  IMAD R12, R28, UR6, R13 ;  /* 0x000000061c0c7c24 */ /* 0x001fc8000f8e020d */
[----:B-1----:R-:W-:-:S04]  /*6440*/  IMAD R12, R12, UR7, RZ ;  /* 0x000000070c0c7c24 */ /* 0x002fc8000f8e02ff */
[----:B--2---:R-:W-:-:S05]  /*6450*/  IMAD.WIDE R14, R12, 0x8, R14 ;  /* 0x000000080c0e7825 */ /* 0x004fca00078e020e */
[----:B------:R-:W2:Y:S01]  /*6460*/  LD.E.64 R32, desc[UR4][R14.64+0x88] ;  /* 0x000088040e207980 */ /* 0x000ea2000c101b00 */
[----:B------:R-:W-:Y:S03]  /*6470*/  BSSY.RECONVERGENT B2, `(.L_x_55) ;  /* 0x000001d000027945 */ /* 0x000fe60003800200 */
[----:B--2---:R3:W-:Y:S01]  /*6480*/  STG.E.64 desc[UR4][R10.64+0x8], R32 ;  /* 0x000008200a007986 */ /* 0x0047e2000c101b04 */
[----:B------:R-:W-:-:S14]  /*6490*/  DSETP.NEU.AND P0, PT, |R32|, +INF , PT ;  /* 0x7ff000002000742a */ /* 0x000fdc0003f0d200 */
[----:B------:R-:W-:Y:S01]  /*64a0*/  @!P0 DMUL R2, RZ, R32 ;  /* 0x00000020ff028228 */ /* 0x000fe20000000000 */
[----:B------:R-:W-:Y:S01]  /*64b0*/  @!P0 IMAD.MOV.U32 R0, RZ, RZ, 0x1 ;  /* 0x00000001ff008424 */ /* 0x000fe200078e00ff */
[----:B---3--:R-:W-:Y:S09]  /*64c0*/  @!P0 BRA `(.L_x_56) ;  /* 0x00000000005c8947 */ /* 0x008ff20003800000 */
        /* <DEDUP_REMOVED lines=21> */
.L_x_58:
[----:B------:R-:W-:Y:S05]  /*6620*/  BSYNC.RECONVERGENT B3 ;  /* 0x0000000000037941 */ /* 0x000fea0003800200 */
.L_x_57:
[----:B------:R-:W-:-:S07]  /*6630*/  VIADD R0, R4, 0x1 ;  /* 0x0000000104007836 */ /* 0x000fce0000000000 */
.L_x_56:
[----:B------:R-:W-:Y:S05]  /*6640*/  BSYNC.RECONVERGENT B2 ;  /* 0x0000000000027941 */ /* 0x000fea0003800200 */
.L_x_55:
        /* <DEDUP_REMOVED lines=63> */
.L_x_62:
[----:B------:R-:W-:Y:S05]  /*6a40*/  BSYNC.RECONVERGENT B3 ;  /* 0x0000000000037941 */ /* 0x000fea0003800200 */
.L_x_61:
[----:B------:R-:W-:-:S07]  /*6a50*/  VIADD R0, R4, 0x1 ;  /* 0x0000000104007836 */ /* 0x000fce0000000000 */
.L_x_60:
[----:B------:R-:W-:Y:S05]  /*6a60*/  BSYNC.RECONVERGENT B2 ;  /* 0x0000000000027941 */ /* 0x000fea0003800200 */
.L_x_59:
        /* <DEDUP_REMOVED lines=58> */
.L_x_64:
[----:B------:R-:W-:Y:S05]  /*6e10*/  BSYNC.RECONVERGENT B2 ;  /* 0x0000000000027941 */ /* 0x000fea0003800200 */
.L_x_63:
        /* <DEDUP_REMOVED lines=59> */
.L_x_66:
[----:B------:R-:W-:Y:S05]  /*71d0*/  BSYNC.RECONVERGENT B2 ;  /* 0x0000000000027941 */ /* 0x000fea0003800200 */
.L_x_65:
        /* <DEDUP_REMOVED lines=64> */
.L_x_70:
[----:B------:R-:W-:Y:S05]  /*75e0*/  BSYNC.RECONVERGENT B3 ;  /* 0x0000000000037941 */ /* 0x000fea0003800200 */
.L_x_69:
[----:B------:R-:W-:-:S07]  /*75f0*/  VIADD R0, R4, 0x1 ;  /* 0x0000000104007836 */ /* 0x000fce0000000000 */
.L_x_68:
[----:B------:R-:W-:Y:S05]  /*7600*/  BSYNC.RECONVERGENT B2 ;  /* 0x0000000000027941 */ /* 0x000fea0003800200 */
.L_x_67:
        /* <DEDUP_REMOVED lines=60> */
.L_x_72:
[----:B------:R-:W-:Y:S05]  /*79d0*/  BSYNC.RECONVERGENT B2 ;  /* 0x0000000000027941 */ /* 0x000fea0003800200 */
.L_x_71:
        /* <DEDUP_REMOVED lines=26> */
[----:B------:R-:W0:Y:S03]  /*7b80*/  LDC.64 R2, c[0x0][0x390] ;  /* 0x0000e400ff027b82 */ /* 0x000e260000000a00 */
        /* <DEDUP_REMOVED lines=8> */
[----:B0-----:R-:W2:Y:S02]  /*7c10*/  LDG.E.64 R6, desc[UR4][R2.64] ;  /* 0x0000000402067981 */ /* 0x001ea4000c1e1b00 */
[----:B--2---:R-:W-:-:S05]  /*7c20*/  IMAD.WIDE R6, R9, 0x8, R6 ;  /* 0x0000000809067825 */ /* 0x004fca00078e0206 */
[----:B------:R0:W-:Y:S04]  /*7c30*/  ST.E.64 desc[UR4][R6.64+0xd8], R16 ;  /* 0x0000d81006007985 */ /* 0x0001e8000c101b04 */
[----:B------:R-:W2:Y:S04]  /*7c40*/  LDG.E.64 R18, desc[UR4][R10.64+0x70] ;  /* 0x000070040a127981 */ /* 0x000ea8000c1e1b00 */
[----:B------:R-:W2:Y:S04]  /*7c50*/  LDG.E.64 R20, desc[UR4][R10.64+0x40] ;  /* 0x000040040a147981 */ /* 0x000ea8000c1e1b00 */
[----:B------:R-:W3:Y:S04]  /*7c60*/  LDG.E.64 R12, desc[UR4][R10.64+0x98] ;  /* 0x000098040a0c7981 */ /* 0x000ee8000c1e1b00 */
[----:B------:R-:W3:Y:S01]  /*7c70*/  LDG.E.64 R14, desc[UR4][R10.64+0x80] ;  /* 0x000080040a0e7981 */ /* 0x000ee2000c1e1b00 */
[----:B--2---:R-:W-:-:S07]  /*7c80*/  DMUL R18, R18, R20 ;  /* 0x0000001412127228 */ /* 0x004fce0000000000 */
[----:B------:R2:W-:Y:S01]  /*7c90*/  STG.E.64 desc[UR4][R10.64+0x70], R18 ;  /* 0x000070120a007986 */ /* 0x0005e2000c101b04 */
[----:B---3--:R-:W-:-:S07]  /*7ca0*/  DFMA R12, R12, R14, R18 ;  /* 0x0000000e0c0c722b */ /* 0x008fce0000000012 */
[----:B------:R-:W-:Y:S04]  /*7cb0*/  STG.E.64 desc[UR4][R10.64+0x98], R12 ;  /* 0x0000980c0a007986 */ /* 0x000fe8000c101b04 */
[----:B-1----:R-:W3:Y:S02]  /*7cc0*/  LDG.E.64 R4, desc[UR4][R2.64] ;  /* 0x0000000402047981 */ /* 0x002ee4000c1e1b00 */
[----:B---3--:R-:W-:-:S05]  /*7cd0*/  IMAD.WIDE R4, R9, 0x8, R4 ;  /* 0x0000000809047825 */ /* 0x008fca00078e0204 */
[----:B------:R1:W-:Y:S04]  /*7ce0*/  ST.E.64 desc[UR4][R4.64+0xe0], R12 ;  /* 0x0000e00c04007985 */ /* 0x0003e8000c101b04 */
[----:B0-----:R-:W3:Y:S04]  /*7cf0*/  LDG.E.64 R16, desc[UR4][R10.64+0x30] ;  /* 0x000030040a107981 */ /* 0x001ee8000c1e1b00 */
[----:B------:R-:W3:Y:S04]  /*7d00*/  LDG.E.64 R20, desc[UR4][R10.64+0xa0] ;  /* 0x0000a0040a147981 */ /* 0x000ee8000c1e1b00 */
[----:B------:R-:W4:Y:S04]  /*7d10*/  LDG.E.64 R6, desc[UR4][R10.64+0x78] ;  /* 0x000078040a067981 */ /* 0x000f28000c1e1b00 */
[----:B------:R-:W4:Y:S01]  /*7d20*/  LDG.E.64 R14, desc[UR4][R10.64+0x38] ;  /* 0x000038040a0e7981 */ /* 0x000f22000c1e1b00 */
[----:B---3--:R-:W-:-:S07]  /*7d30*/  DMUL R16, R16, R20 ;  /* 0x0000001410107228 */ /* 0x008fce0000000000 */
[----:B------:R0:W-:Y:S01]  /*7d40*/  STG.E.64 desc[UR4][R10.64+0x30], R16 ;  /* 0x000030100a007986 */ /* 0x0001e2000c101b04 */
[----:B----4-:R-:W-:-:S07]  /*7d50*/  DFMA R6, R6, R14, R16 ;  /* 0x0000000e0606722b */ /* 0x010fce0000000010 */
[----:B------:R-:W-:Y:S04]  /*7d60*/  STG.E.64 desc[UR4][R10.64+0x78], R6 ;  /* 0x000078060a007986 */ /* 0x000fe8000c101b04 */
[----:B------:R-:W3:Y:S02]  /*7d70*/  LDG.E.64 R14, desc[UR4][R2.64] ;  /* 0x00000004020e7981 */ /* 0x000ee4000c1e1b00 */
[----:B---3--:R-:W-:-:S05]  /*7d80*/  IMAD.WIDE R14, R9, 0x8, R14 ;  /* 0x00000008090e7825 */ /* 0x008fca00078e020e */
[----:B------:R3:W-:Y:S04]  /*7d90*/  ST.E.64 desc[UR4][R14.64+0xe8], R6 ;  /* 0x0000e8060e007985 */ /* 0x0007e8000c101b04 */
[----:B------:R-:W4:Y:S04]  /*7da0*/  LDG.E.64 R22, desc[UR4][R10.64+0x20] ;  /* 0x000020040a167981 */ /* 0x000f28000c1e1b00 */
[----:B------:R-:W4:Y:S04]  /*7db0*/  LDG.E.64 R24, desc[UR4][R10.64+0x40] ;  /* 0x000040040a187981 */ /* 0x000f28000c1e1b00 */
[----:B--2---:R-:W2:Y:S04]  /*7dc0*/  LDG.E.64 R18, desc[UR4][R10.64+0x48] ;  /* 0x000048040a127981 */ /* 0x004ea8000c1e1b00 */
[----:B------:R-:W2:Y:S04]  /*7dd0*/  LDG.E.64 R20, desc[UR4][R10.64+0x80] ;  /* 0x000080040a147981 */ /* 0x000ea8000c1e1b00 */
[----:B-1----:R-:W3:Y:S04]  /*7de0*/  LDG.E.64 R12, desc[UR4][R10.64+0xa8] ;  /* 0x0000a8040a0c7981 */ /* 0x002ee8000c1e1b00 */
[----:B------:R-:W5:Y:S04]  /*7df0*/  LDG.E.64 R26, desc[UR4][R10.64+0x8] ;  /* 0x000008040a1a7981 */ /* 0x000f68000c1e1b00 */
[----:B------:R-:W5:Y:S04]  /*7e00*/  LDG.E.64 R4, desc[UR4][R10.64+0x10] ;  /* 0x000010040a047981 */ /* 0x000f68000c1e1b00 */
[----:B------:R-:W5:Y:S04]  /*7e10*/  LDG.E.64 R28, desc[UR4][R10.64+0x38] ;  /* 0x000038040a1c7981 */ /* 0x000f68000c1e1b00 */
[----:B0-----:R-:W5:Y:S01]  /*7e20*/  LDG.E.64 R16, desc[UR4][R10.64+0xa0] ;  /* 0x0000a0040a107981 */ /* 0x001f62000c1e1b00 */
[----:B----4-:R-:W-:-:S08]  /*7e30*/  DMUL R22, R22, R24 ;  /* 0x0000001816167228 */ /* 0x010fd00000000000 */
[----:B--2---:R-:W-:-:S08]  /*7e40*/  DFMA R18, R18, R20, -R22 ;  /* 0x000000141212722b */ /* 0x004fd00000000816 */
[----:B---3--:R-:W-:Y:S02]  /*7e50*/  DMUL R6, R12, R18 ;  /* 0x000000120c067228 */ /* 0x008fe40000000000 */
[----:B-----5:R-:W-:-:S06]  /*7e60*/  DMUL R18, R18, R26 ;  /* 0x0000001a12127228 */ /* 0x020fcc0000000000 */
        /* <DEDUP_REMOVED lines=19> */
[----:B0-----:R-:W3:Y:S02]  /*7fa0*/  LDG.E.64 R6, desc[UR4][R2.64] ;  /* 0x0000000402067981 */ /* 0x001ee4000c1e1b00 */
[----:B---3--:R-:W-:-:S05]  /*7fb0*/  IMAD.WIDE R6, R9, 0x8, R6 ;  /* 0x0000000809067825 */ /* 0x008fca00078e0206 */
[----:B------:R0:W-:Y:S04]  /*7fc0*/  ST.E.64 desc[UR4][R6.64+0xf8], R12 ;  /* 0x0000f80c06007985 */ /* 0x0001e8000c101b04 */
[----:B-1----:R-:W3:Y:S04]  /*7fd0*/  LDG.E.64 R16, desc[UR4][R10.64+0x10] ;  /* 0x000010040a107981 */ /* 0x002ee8000c1e1b00 */
        /* <DEDUP_REMOVED lines=12> */
[----:B------:R-:W5:Y:S04]  /*80a0*/  LDG.E.64 R18, desc[UR4][R10.64] ;  /* 0x000000040a127981 */ /* 0x000f68000c1e1b00 */
[----:B--2---:R-:W5:Y:S04]  /*80b0*/  LDG.E.64 R20, desc[UR4][R10.64+0x80] ;  /* 0x000080040a147981 */ /* 0x004f68000c1e1b00 */
[----:B0-----:R-:W3:Y:S04]  /*80c0*/  LDG.E.64 R12, desc[UR4][R10.64+0xa8] ;  /* 0x0000a8040a0c7981 */ /* 0x001ee8000c1e1b00 */
[----:B------:R-:W2:Y:S04]  /*80d0*/  LDG.E.64 R26, desc[UR4][R10.64+0x8] ;  /* 0x000008040a1a7981 */ /* 0x000ea8000c1e1b00 */
[----:B------:R-:W2:Y:S04]  /*80e0*/  LDG.E.64 R6, desc[UR4][R10.64+0x58] ;  /* 0x000058040a067981 */ /* 0x000ea8000c1e1b00 */
[----:B------:R-:W2:Y:S04]  /*80f0*/  LDG.E.64 R28, desc[UR4][R10.64+0x38] ;  /* 0x000038040a1c7981 */ /* 0x000ea8000c1e1b00 */
[----:B-1----:R-:W2:Y:S01]  /*8100*/  LDG.E.64 R16, desc[UR4][R10.64+0xa0] ;  /* 0x0000a0040a107981 */ /* 0x002ea2000c1e1b00 */
[----:B----4-:R-:W-:-:S08]  /*8110*/  DMUL R22, R22, R24 ;  /* 0x0000001816167228 */ /* 0x010fd00000000000 */
[----:B-----5:R-:W-:-:S08]  /*8120*/  DFMA R18, R18, R20, -R22 ;  /* 0x000000141212722b */ /* 0x020fd00000000816 */
[----:B---3--:R-:W-:Y:S02]  /*8130*/  DMUL R4, R12, R18 ;  /* 0x000000120c047228 */ /* 0x008fe40000000000 */
        /* <DEDUP_REMOVED lines=17> */
[----:B------:R-:W-:Y:S01]  /*8250*/  STG.E.64 desc[UR4][R10.64], R20 ;  /* 0x000000140a007986 */ /* 0x000fe2000c101b04 */
[----:B---3--:R-:W-:-:S07]  /*8260*/  DFMA R12, R12, R14, R20 ;  /* 0x0000000e0c0c722b */ /* 0x008fce0000000014 */
[----:B------:R-:W-:Y:S04]  /*8270*/  STG.E.64 desc[UR4][R10.64+0x28], R12 ;  /* 0x0000280c0a007986 */ /* 0x000fe8000c101b04 */
[----:B0-----:R-:W2:Y:S02]  /*8280*/  LDG.E.64 R4, desc[UR4][R2.64] ;  /* 0x0000000402047981 */ /* 0x001ea4000c1e1b00 */
[----:B--2---:R-:W-:-:S05]  /*8290*/  IMAD.WIDE R4, R9, 0x8, R4 ;  /* 0x0000000809047825 */ /* 0x004fca00078e0204 */
[----:B------:R-:W-:Y:S04]  /*82a0*/  ST.E.64 desc[UR4][R4.64+0x110], R12 ;  /* 0x0001100c04007985 */ /* 0x000fe8000c101b04 */
[----:B-1----:R-:W2:Y:S04]  /*82b0*/  LDG.E.64 R16, desc[UR4][R10.64+0x58] ;  /* 0x000058040a107981 */ /* 0x002ea8000c1e1b00 */
[----:B------:R-:W2:Y:S04]  /*82c0*/  LDG.E.64 R18, desc[UR4][R10.64+0xa0] ;  /* 0x0000a0040a127981 */ /* 0x000ea8000c1e1b00 */
[----:B------:R-:W3:Y:S04]  /*82d0*/  LDG.E.64 R6, desc[UR4][R10.64+0x78] ;  /* 0x000078040a067981 */ /* 0x000ee8000c1e1b00 */
[----:B------:R-:W3:Y:S01]  /*82e0*/  LDG.E.64 R14, desc[UR4][R10.64+0x38] ;  /* 0x000038040a0e7981 */ /* 0x000ee2000c1e1b00 */
[----:B--2---:R-:W-:-:S07]  /*82f0*/  DMUL R16, R16, R18 ;  /* 0x0000001210107228 */ /* 0x004fce0000000000 */
[----:B------:R-:W-:Y:S01]  /*8300*/  STG.E.64 desc[UR4][R10.64+0x58], R16 ;  /* 0x000058100a007986 */ /* 0x000fe2000c101b04 */
[----:B---3--:R-:W-:-:S07]  /*8310*/  DFMA R6, R6, R14, R16 ;  /* 0x0000000e0606722b */ /* 0x008fce0000000010 */
[----:B------:R-:W-:Y:S04]  /*8320*/  STG.E.64 desc[UR4][R10.64+0x78], R6 ;  /* 0x000078060a007986 */ /* 0x000fe8000c101b04 */
[----:B------:R-:W2:Y:S02]  /*8330*/  LDG.E.64 R2, desc[UR4][R2.64] ;  /* 0x0000000402027981 */ /* 0x000ea4000c1e1b00 */
[----:B--2---:R-:W-:-:S05]  /*8340*/  IMAD.WIDE R8, R9, 0x8, R2 ;  /* 0x0000000809087825 */ /* 0x004fca00078e0202 */
[----:B------:R-:W-:Y:S01]  /*8350*/  ST.E.64 desc[UR4][R8.64+0x118], R6 ;  /* 0x0001180608007985 */ /* 0x000fe2000c101b04 */
[----:B------:R-:W-:Y:S05]  /*8360*/  EXIT ;  /* 0x000000000000794d */ /* 0x000fea0003800000 */
        .type           $_Z15evaluate_kernelPPKdPdPS2_i$__internal_trig_reduction_slowpathd,@function
        .size           $_Z15evaluate_kernelPPKdPdPS2_i$__internal_trig_reduction_slowpathd,(.L_x_81 - $_Z15evaluate_kernelPPKdPdPS2_i$__internal_trig_reduction_slowpathd)
$_Z15evaluate_kernelPPKdPdPS2_i$__internal_trig_reduction_slowpathd:
[----:B------:R-:W-:Y:S01]  /*8370*/  SHF.R.U32.HI R43, RZ, 0x14, R41 ;  /* 0x00000014ff2b7819 */ /* 0x000fe20000011629 */
[----:B------:R-:W-:-:S03]  /*8380*/  IMAD.MOV.U32 R4, RZ, RZ, RZ ;  /* 0x000000ffff047224 */ /* 0x000fc600078e00ff */
[----:B------:R-:W-:-:S04]  /*8390*/  LOP3.LUT R0, R43, 0x7ff, RZ, 0xc0, !PT ;  /* 0x000007ff2b007812 */ /* 0x000fc800078ec0ff */
[----:B------:R-:W-:-:S13]  /*83a0*/  ISETP.NE.AND P0, PT, R0, 0x7ff, PT ;  /* 0x000007ff0000780c */ /* 0x000fda0003f05270 */
[----:B------:R-:W-:Y:S05]  /*83b0*/  @!P0 BRA `(.L_x_73) ;  /* 0x00000008006c8947 */ /* 0x000fea0003800000 */
[----:B------:R-:W-:Y:S01]  /*83c0*/  VIADD R3, R0, 0xfffffc00 ;  /* 0xfffffc0000037836 */ /* 0x000fe20000000000 */
[----:B------:R-:W-:Y:S01]  /*83d0*/  BSSY.RECONVERGENT B0, `(.L_x_74) ;  /* 0x0000035000007945 */ /* 0x000fe20003800200 */
[----:B------:R-:W-:-:S03]  /*83e0*/  CS2R R50, SRZ ;  /* 0x0000000000327805 */ /* 0x000fc6000001ff00 */
[----:B------:R-:W-:Y:S02]  /*83f0*/  SHF.R.U32.HI R0, RZ, 0x6, R3 ;  /* 0x00000006ff007819 */ /* 0x000fe40000011603 */
[----:B------:R-:W-:Y:S02]  /*8400*/  ISETP.GE.U32.AND P0, PT, R3, 0x80, PT ;  /* 0x000000800300780c */ /* 0x000fe40003f06070 */
[C---:B------:R-:W-:Y:S02]  /*8410*/  IADD3 R3, PT, PT, -R0.reuse, 0x13, RZ ;  /* 0x0000001300037810 */ /* 0x040fe40007ffe1ff */
[----:B------:R-:W-:Y:S02]  /*8420*/  IADD3 R0, PT, PT, -R0, 0xf, RZ ;  /* 0x0000000f00007810 */ /* 0x000fe40007ffe1ff */
[----:B------:R-:W-:-:S04]  /*8430*/  SEL R3, R3, 0x12, P0 ;  /* 0x0000001203037807 */ /* 0x000fc80000000000 */
[----:B------:R-:W-:-:S13]  /*8440*/  ISETP.GE.AND P0, PT, R0, R3, PT ;  /* 0x000000030000720c */ /* 0x000fda0003f06270 */
[----:B------:R-:W-:Y:S05]  /*8450*/  @P0 BRA `(.L_x_75) ;  /* 0x0000000000b00947 */ /* 0x000fea0003800000 */
[----:B------:R-:W0:Y:S01]  /*8460*/  LDC.64 R44, c[0x0][0x358] ;  /* 0x0000d600ff2c7b82 */ /* 0x000e220000000a00 */
[----:B------:R-:W-:Y:S01]  /*8470*/  LOP3.LUT R6, R43, 0x7ff, RZ, 0xc0, !PT ;  /* 0x000007ff2b067812 */ /* 0x000fe200078ec0ff */
[----:B------:R-:W-:Y:S01]  /*8480*/  BSSY.RECONVERGENT B1, `(.L_x_76) ;  /* 0x0000028000017945 */ /* 0x000fe20003800200 */
[C---:B------:R-:W-:Y:S01]  /*8490*/  SHF.L.U64.HI R5, R2.reuse, 0xb, R41 ;  /* 0x0000000b02057819 */ /* 0x040fe20000010229 */
[----:B------:R-:W-:Y:S01]  /*84a0*/  IMAD.SHL.U32 R2, R2, 0x800, RZ ;  /* 0x0000080002027824 */ /* 0x000fe200078e00ff */
[----:B------:R-:W-:Y:S01]  /*84b0*/  CS2R R50, SRZ ;  /* 0x0000000000327805 */ /* 0x000fe2000001ff00 */
[----:B------:R-:W-:Y:S01]  /*84c0*/  VIADD R6, R6, 0xfffffc00 ;  /* 0xfffffc0006067836 */ /* 0x000fe20000000000 */
[----:B------:R-:W-:Y:S01]  /*84d0*/  LOP3.LUT R5, R5, 0x80000000, RZ, 0xfc, !PT ;  /* 0x8000000005057812 */ /* 0x000fe200078efcff */
[----:B------:R-:W-:-:S03]  /*84e0*/  IMAD.MOV.U32 R4, RZ, RZ, RZ ;  /* 0x000000ffff047224 */ /* 0x000fc600078e00ff */
[----:B------:R-:W-:-:S04]  /*84f0*/  SHF.R.U32.HI R6, RZ, 0x6, R6 ;  /* 0x00000006ff067819 */ /* 0x000fc80000011606 */
[----:B------:R-:W-:-:S07]  /*8500*/  IADD3 R6, PT, PT, RZ, -R6, -R3 ;  /* 0x80000006ff067210 */ /* 0x000fce0007ffe803 */
.L_x_77:
[----:B------:R-:W1:Y:S01]  /*8510*/  LDC.64 R20, c[0x4][RZ] ;  /* 0x01000000ff147b82 */ /* 0x000e620000000a00 */
[----:B0-----:R-:W-:Y:S02]  /*8520*/  R2UR UR8, R44 ;  /* 0x000000002c0872ca */ /* 0x001fe400000e0000 */
[----:B------:R-:W-:Y:S01]  /*8530*/  R2UR UR9, R45 ;  /* 0x000000002d0972ca */ /* 0x000fe200000e0000 */
[----:B-1----:R-:W-:-:S12]  /*8540*/  IMAD.WIDE R20, R0, 0x8, R20 ;  /* 0x0000000800147825 */ /* 0x002fd800078e0214 */
[----:B------:R-:W2:Y:S01]  /*8550*/  LDG.E.64.CONSTANT R20, desc[UR8][R20.64] ;  /* 0x0000000814147981 */ /* 0x000ea2000c1e9b00 */
[----:B------:R-:W-:Y:S02]  /*8560*/  IMAD.MOV.U32 R38, RZ, RZ, R50 ;  /* 0x000000ffff267224 */ /* 0x000fe400078e0032 */
[----:B------:R-:W-:Y:S02]  /*8570*/  IMAD.MOV.U32 R39, RZ, RZ, R51 ;  /* 0x000000ffff277224 */ /* 0x000fe400078e0033 */
[----:B------:R-:W-:Y:S02]  /*8580*/  VIADD R6, R6, 0x1 ;  /* 0x0000000106067836 */ /* 0x000fe40000000000 */
[----:B------:R-:W-:Y:S02]  /*8590*/  VIADD R0, R0, 0x1 ;  /* 0x0000000100007836 */ /* 0x000fe40000000000 */
[----:B--2---:R-:W-:-:S04]  /*85a0*/  IMAD.WIDE.U32 R38, P2, R20, R2, R38 ;  /* 0x0000000214267225 */ /* 0x004fc80007840026 */
[----:B------:R-:W-:Y:S02]  /*85b0*/  IMAD R8, R20, R5, RZ ;  /* 0x0000000514087224 */ /* 0x000fe400078e02ff */
[----:B------:R-:W-:Y:S02]  /*85c0*/  IMAD R7, R21, R2, RZ ;  /* 0x0000000215077224 */ /* 0x000fe400078e02ff */
[----:B------:R-:W-:Y:S01]  /*85d0*/  IMAD.MOV.U32 R50, RZ, RZ, R38 ;  /* 0x000000ffff327224 */ /* 0x000fe200078e0026 */
[----:B------:R-:W-:Y:S01]  /*85e0*/  IADD3 R8, P0, PT, R8, R39, RZ ;  /* 0x0000002708087210 */ /* 0x000fe20007f1e0ff */
[C---:B------:R-:W-:Y:S02]  /*85f0*/  IMAD R38, R4.reuse, 0x8, R1 ;  /* 0x0000000804267824 */ /* 0x040fe400078e0201 */
[----:B------:R-:W-:Y:S01]  /*8600*/  VIADD R4, R4, 0x1 ;  /* 0x0000000104047836 */ /* 0x000fe20000000000 */
[----:B------:R-:W-:Y:S01]  /*8610*/  IADD3 R51, P1, PT, R7, R8, RZ ;  /* 0x0000000807337210 */ /* 0x000fe20007f3e0ff */
[----:B------:R-:W-:-:S04]  /*8620*/  IMAD.HI.U32 R8, R20, R5, RZ ;  /* 0x0000000514087227 */ /* 0x000fc800078e00ff */
[C---:B------:R-:W-:Y:S01]  /*8630*/  IMAD.HI.U32 R7, R21.reuse, R2, RZ ;  /* 0x0000000215077227 */ /* 0x040fe200078e00ff */
[----:B------:R0:W-:Y:S03]  /*8640*/  STL.64 [R38], R50 ;  /* 0x0000003226007387 */ /* 0x0001e60000100a00 */
[----:B------:R-:W-:Y:S02]  /*8650*/  IMAD.X R8, RZ, RZ, R8, P2 ;  /* 0x000000ffff087224 */ /* 0x000fe400010e0608 */
[----:B------:R-:W-:-:S03]  /*8660*/  IMAD.HI.U32 R20, R21, R5, RZ ;  /* 0x0000000515147227 */ /* 0x000fc600078e00ff */
[----:B------:R-:W-:Y:S01]  /*8670*/  IADD3.X R8, P0, PT, R7, R8, RZ, P0, !PT ;  /* 0x0000000807087210 */ /* 0x000fe2000071e4ff */
[----:B------:R-:W-:-:S04]  /*8680*/  IMAD R21, R21, R5, RZ ;  /* 0x0000000515157224 */ /* 0x000fc800078e02ff */
[----:B------:R-:W-:Y:S01]  /*8690*/  IMAD.X R7, RZ, RZ, R20, P0 ;  /* 0x000000ffff077224 */ /* 0x000fe200000e0614 */
[----:B------:R-:W-:Y:S02]  /*86a0*/  ISETP.NE.AND P0, PT, R6, -0xf, PT ;  /* 0xfffffff10600780c */ /* 0x000fe40003f05270 */
[----:B------:R-:W-:-:S05]  /*86b0*/  IADD3.X R8, P1, PT, R21, R8, RZ, P1, !PT ;  /* 0x0000000815087210 */ /* 0x000fca0000f3e4ff */
[----:B------:R-:W-:Y:S02]  /*86c0*/  IMAD.X R7, RZ, RZ, R7, P1 ;  /* 0x000000ffff077224 */ /* 0x000fe400008e0607 */
[----:B0-----:R-:W-:Y:S02]  /*86d0*/  IMAD.MOV.U32 R50, RZ, RZ, R8 ;  /* 0x000000ffff327224 */ /* 0x001fe400078e0008 */
[----:B------:R-:W-:Y:S02]  /*86e0*/  IMAD.MOV.U32 R51, RZ, RZ, R7 ;  /* 0x000000ffff337224 */ /* 0x000fe400078e0007 */
[----:B------:R-:W-:Y:S05]  /*86f0*/  @P0 BRA `(.L_x_77) ;  /* 0xfffffffc00840947 */ /* 0x000fea000383ffff */
[----:B------:R-:W-:Y:S05]  /*8700*/  BSYNC.RECONVERGENT B1 ;  /* 0x0000000000017941 */ /* 0x000fea0003800200 */
.L_x_76:
[----:B------:R-:W-:-:S07]  /*8710*/  IMAD.MOV.U32 R0, RZ, RZ, R3 ;  /* 0x000000ffff007224 */ /* 0x000fce00078e0003 */
.L_x_75:
[----:B------:R-:W-:Y:S05]  /*8720*/  BSYNC.RECONVERGENT B0 ;  /* 0x0000000000007941 */ /* 0x000fea0003800200 */
.L_x_74:
[C---:B------:R-:W-:Y:S02]  /*8730*/  LOP3.LUT R3, R43.reuse, 0x7ff, RZ, 0xc0, !PT ;  /* 0x000007ff2b037812 */ /* 0x040fe400078ec0ff */
[----:B------:R-:W-:-:S03]  /*8740*/  LOP3.LUT P0, R43, R43, 0x3f, RZ, 0xc0, !PT ;  /* 0x0000003f2b2b7812 */ /* 0x000fc6000780c0ff */
[----:B------:R-:W-:-:S05]  /*8750*/  VIADD R3, R3, 0xfffffc00 ;  /* 0xfffffc0003037836 */ /* 0x000fca0000000000 */
[----:B------:R-:W-:-:S05]  /*8760*/  SHF.R.U32.HI R3, RZ, 0x6, R3 ;  /* 0x00000006ff037819 */ /* 0x000fca0000011603 */
[----:B------:R-:W-:-:S04]  /*8770*/  IMAD.IADD R0, R3, 0x1, R0 ;  /* 0x0000000103007824 */ /* 0x000fc800078e0200 */
[----:B------:R-:W-:-:S05]  /*8780*/  IMAD.U32 R38, R0, 0x8, R1 ;  /* 0x0000000800267824 */ /* 0x000fca00078e0001 */
[----:B------:R0:W-:Y:S04]  /*8790*/  STL.64 [R38+-0x78], R50 ;  /* 0xffff883226007387 */ /* 0x0001e80000100a00 */
[----:B------:R-:W2:Y:S04]  /*87a0*/  @P0 LDL.64 R6, [R1+0x8] ;  /* 0x0000080001060983 */ /* 0x000ea80000100a00 */
[----:B------:R-:W3:Y:S04]  /*87b0*/  LDL.64 R2, [R1+0x10] ;  /* 0x0000100001027983 */ /* 0x000ee80000100a00 */
[----:B------:R-:W0:Y:S01]  /*87c0*/  LDL.64 R4, [R1+0x18] ;  /* 0x0000180001047983 */ /* 0x000e220000100a00 */
[----:B------:R-:W-:Y:S01]  /*87d0*/  @P0 LOP3.LUT R0, R43, 0x3f, RZ, 0x3c, !PT ;  /* 0x0000003f2b000812 */ /* 0x000fe200078e3cff */
[----:B------:R-:W-:Y:S01]  /*87e0*/  BSSY.RECONVERGENT B0, `(.L_x_78) ;  /* 0x0000034000007945 */ /* 0x000fe20003800200 */
[----:B--2---:R-:W-:-:S02]  /*87f0*/  @P0 SHF.R.U64 R21, R6, 0x1, R7 ;  /* 0x0000000106150819 */ /* 0x004fc40000001207 */
[----:B------:R-:W-:Y:S02]  /*8800*/  @P0 SHF.R.U32.HI R39, RZ, 0x1, R7 ;  /* 0x00000001ff270819 */ /* 0x000fe40000011607 */
[CC--:B---3--:R-:W-:Y:S02]  /*8810*/  @P0 SHF.L.U32 R20, R2.reuse, R43.reuse, RZ ;  /* 0x0000002b02140219 */ /* 0x0c8fe400000006ff */
[----:B------:R-:W-:Y:S02]  /*8820*/  @P0 SHF.R.U64 R21, R21, R0, R39 ;  /* 0x0000000015150219 */ /* 0x000fe40000001227 */
[--C-:B------:R-:W-:Y:S02]  /*8830*/  @P0 SHF.R.U32.HI R7, RZ, 0x1, R3.reuse ;  /* 0x00000001ff070819 */ /* 0x100fe40000011603 */
[C-C-:B------:R-:W-:Y:S02]  /*8840*/  @P0 SHF.R.U64 R6, R2.reuse, 0x1, R3.reuse ;  /* 0x0000000102060819 */ /* 0x140fe40000001203 */
[----:B------:R-:W-:-:S02]  /*8850*/  @P0 SHF.L.U64.HI R8, R2, R43, R3 ;  /* 0x0000002b02080219 */ /* 0x000fc40000010203 */
[-C--:B------:R-:W-:Y:S02]  /*8860*/  @P0 SHF.R.U32.HI R39, RZ, R0.reuse, R39 ;  /* 0x00000000ff270219 */ /* 0x080fe40000011627 */
[----:B------:R-:W-:Y:S02]  /*8870*/  @P0 LOP3.LUT R2, R20, R21, RZ, 0xfc, !PT ;  /* 0x0000001514020212 */ /* 0x000fe400078efcff */
[----:B0-----:R-:W-:Y:S02]  /*8880*/  @P0 SHF.L.U32 R38, R4, R43, RZ ;  /* 0x0000002b04260219 */ /* 0x001fe400000006ff */
[----:B------:R-:W-:Y:S01]  /*8890*/  @P0 SHF.R.U64 R45, R6, R0, R7 ;  /* 0x00000000062d0219 */ /* 0x000fe20000001207 */
[----:B------:R-:W-:Y:S01]  /*88a0*/  IMAD.SHL.U32 R6, R2, 0x4, RZ ;  /* 0x0000000402067824 */ /* 0x000fe200078e00ff */
[----:B------:R-:W-:Y:S02]  /*88b0*/  @P0 LOP3.LUT R3, R8, R39, RZ, 0xfc, !PT ;  /* 0x0000002708030212 */ /* 0x000fe400078efcff */
[----:B------:R-:W-:-:S02]  /*88c0*/  @P0 SHF.L.U64.HI R43, R4, R43, R5 ;  /* 0x0000002b042b0219 */ /* 0x000fc40000010205 */
[----:B------:R-:W-:Y:S02]  /*88d0*/  @P0 SHF.R.U32.HI R0, RZ, R0, R7 ;  /* 0x00000000ff000219 */ /* 0x000fe40000011607 */
[----:B------:R-:W-:Y:S02]  /*88e0*/  @P0 LOP3.LUT R4, R38, R45, RZ, 0xfc, !PT ;  /* 0x0000002d26040212 */ /* 0x000fe400078efcff */
[----:B------:R-:W-:Y:S02]  /*88f0*/  SHF.L.U64.HI R2, R2, 0x2, R3 ;  /* 0x0000000202027819 */ /* 0x000fe40000010203 */
[----:B------:R-:W-:Y:S02]  /*8900*/  @P0 LOP3.LUT R5, R43, R0, RZ, 0xfc, !PT ;  /* 0x000000002b050212 */ /* 0x000fe400078efcff */
[----:B------:R-:W-:Y:S02]  /*8910*/  SHF.L.W.U32.HI R3, R3, 0x2, R4 ;  /* 0x0000000203037819 */ /* 0x000fe40000010e04 */
[----:B------:R-:W-:-:S02]  /*8920*/  IADD3 RZ, P0, PT, RZ, -R6, RZ ;  /* 0x80000006ffff7210 */ /* 0x000fc40007f1e0ff */
[----:B------:R-:W-:Y:S02]  /*8930*/  LOP3.LUT R7, RZ, R2, RZ, 0x33, !PT ;  /* 0x00000002ff077212 */ /* 0x000fe400078e33ff */
[----:B------:R-:W-:Y:S02]  /*8940*/  SHF.L.W.U32.HI R4, R4, 0x2, R5 ;  /* 0x0000000204047819 */ /* 0x000fe40000010e05 */
[----:B------:R-:W-:Y:S02]  /*8950*/  LOP3.LUT R8, RZ, R3, RZ, 0x33, !PT ;  /* 0x00000003ff087212 */ /* 0x000fe400078e33ff */
[----:B------:R-:W-:Y:S02]  /*8960*/  IADD3.X R7, P0, PT, RZ, R7, RZ, P0, !PT ;  /* 0x00000007ff077210 */ /* 0x000fe4000071e4ff */
[----:B------:R-:W-:Y:S02]  /*8970*/  LOP3.LUT R21, RZ, R4, RZ, 0x33, !PT ;  /* 0x00000004ff157212 */ /* 0x000fe400078e33ff */
[----:B------:R-:W-:-:S02]  /*8980*/  IADD3.X R8, P1, PT, RZ, R8, RZ, P0, !PT ;  /* 0x00000008ff087210 */ /* 0x000fc4000073e4ff */
[----:B------:R-:W-:-:S03]  /*8990*/  ISETP.GT.U32.AND P2, PT, R3, -0x1, PT ;  /* 0xffffffff0300780c */ /* 0x000fc60003f44070 */
[----:B------:R-:W-:Y:S01]  /*89a0*/  IMAD.X R21, RZ, RZ, R21, P1 ;  /* 0x000000ffff157224 */ /* 0x000fe200008e0615 */
[----:B------:R-:W-:-:S04]  /*89b0*/  ISETP.GT.AND.EX P0, PT, R4, -0x1, PT, P2 ;  /* 0xffffffff0400780c */ /* 0x000fc80003f04320 */
[----:B------:R-:W-:Y:S02]  /*89c0*/  SEL R0, R4, R21, P0 ;  /* 0x0000001504007207 */ /* 0x000fe40000000000 */
[----:B------:R-:W-:Y:S02]  /*89d0*/  SEL R3, R3, R8, P0 ;  /* 0x0000000803037207 */ /* 0x000fe40000000000 */
[----:B------:R-:W-:Y:S02]  /*89e0*/  ISETP.NE.U32.AND P1, PT, R0, RZ, PT ;  /* 0x000000ff0000720c */ /* 0x000fe40003f25070 */
[----:B------:R-:W-:Y:S02]  /*89f0*/  SEL R7, R2, R7, P0 ;  /* 0x0000000702077207 */ /* 0x000fe40000000000 */
[----:B------:R-:W-:Y:S01]  /*8a00*/  SEL R21, R3, R0, !P1 ;  /* 0x0000000003157207 */ /* 0x000fe20004800000 */
[----:B------:R-:W-:-:S03]  /*8a10*/  @!P0 IMAD.MOV R6, RZ, RZ, -R6 ;  /* 0x000000ffff068224 */ /* 0x000fc600078e0a06 */
[----:B------:R-:W0:Y:S02]  /*8a20*/  FLO.U32 R8, R21 ;  /* 0x0000001500087300 */ /* 0x000e2400000e0000 */
[C---:B0-----:R-:W-:Y:S02]  /*8a30*/  IADD3 R20, PT, PT, -R8.reuse, 0x1f, RZ ;  /* 0x0000001f08147810 */ /* 0x041fe40007ffe1ff */
[----:B------:R-:W-:-:S03]  /*8a40*/  IADD3 R8, PT, PT, -R8, 0x3f, RZ ;  /* 0x0000003f08087810 */ /* 0x000fc60007ffe1ff */
[----:B------:R-:W-:-:S05]  /*8a50*/  @P1 IMAD.MOV R8, RZ, RZ, R20 ;  /* 0x000000ffff081224 */ /* 0x000fca00078e0214 */
[----:B------:R-:W-:-:S13]  /*8a60*/  ISETP.NE.AND P1, PT, R8, RZ, PT ;  /* 0x000000ff0800720c */ /* 0x000fda0003f25270 */
[----:B------:R-:W-:Y:S05]  /*8a70*/  @!P1 BRA `(.L_x_79) ;  /* 0x0000000000289947 */ /* 0x000fea0003800000 */
[----:B------:R-:W-:Y:S02]  /*8a80*/  LOP3.LUT R2, R8, 0x3f, RZ, 0xc0, !PT ;  /* 0x0000003f08027812 */ /* 0x000fe400078ec0ff */
[--C-:B------:R-:W-:Y:S02]  /*8a90*/  SHF.R.U64 R6, R6, 0x1, R7.reuse ;  /* 0x0000000106067819 */ /* 0x100fe40000001207 */
[CC--:B------:R-:W-:Y:S02]  /*8aa0*/  SHF.L.U64.HI R0, R3.reuse, R2.reuse, R0 ;  /* 0x0000000203007219 */ /* 0x0c0fe40000010200 */
[----:B------:R-:W-:Y:S02]  /*8ab0*/  SHF.L.U32 R3, R3, R2, RZ ;  /* 0x0000000203037219 */ /* 0x000fe400000006ff */
[----:B------:R-:W-:Y:S02]  /*8ac0*/  SHF.R.U32.HI R7, RZ, 0x1, R7 ;  /* 0x00000001ff077819 */ /* 0x000fe40000011607 */
[----:B------:R-:W-:-:S04]  /*8ad0*/  LOP3.LUT R2, R8, 0x3f, RZ, 0xc, !PT ;  /* 0x0000003f08027812 */ /* 0x000fc800078e0cff */
[-CC-:B------:R-:W-:Y:S02]  /*8ae0*/  SHF.R.U64 R6, R6, R2.reuse, R7.reuse ;  /* 0x0000000206067219 */ /* 0x180fe40000001207 */
[----:B------:R-:W-:Y:S02]  /*8af0*/  SHF.R.U32.HI R7, RZ, R2, R7 ;  /* 0x00000002ff077219 */ /* 0x000fe40000011607 */
[----:B------:R-:W-:Y:S02]  /*8b00*/  LOP3.LUT R3, R3, R6, RZ, 0xfc, !PT ;  /* 0x0000000603037212 */ /* 0x000fe400078efcff */
[----:B------:R-:W-:-:S07]  /*8b10*/  LOP3.LUT R0, R0, R7, RZ, 0xfc, !PT ;  /* 0x0000000700007212 */ /* 0x000fce00078efcff */
.L_x_79:
[----:B------:R-:W-:Y:S05]  /*8b20*/  BSYNC.RECONVERGENT B0 ;  /* 0x0000000000007941 */ /* 0x000fea0003800200 */
.L_x_78:
[----:B------:R-:W-:Y:S01]  /*8b30*/  IMAD.WIDE.U32 R6, R3, 0x2168c235, RZ ;  /* 0x2168c23503067825 */ /* 0x000fe200078e00ff */
[----:B------:R-:W-:-:S03]  /*8b40*/  SHF.R.U32.HI R5, RZ, 0x1e, R5 ;  /* 0x0000001eff057819 */ /* 0x000fc60000011605 */
[----:B------:R-:W-:Y:S01]  /*8b50*/  IMAD.MOV.U32 R20, RZ, RZ, R7 ;  /* 0x000000ffff147224 */ /* 0x000fe200078e0007 */
[----:B------:R-:W-:Y:S01]  /*8b60*/  IADD3 RZ, P1, PT, R6, R6, RZ ;  /* 0x0000000606ff7210 */ /* 0x000fe20007f3e0ff */
[----:B------:R-:W-:Y:S01]  /*8b70*/  IMAD.MOV.U32 R21, RZ, RZ, RZ ;  /* 0x000000ffff157224 */ /* 0x000fe200078e00ff */
[----:B------:R-:W-:Y:S01]  /*8b80*/  LEA.HI R4, R4, R5, RZ, 0x1 ;  /* 0x0000000504047211 */ /* 0x000fe200078f08ff */
[----:B------:R-:W-:-:S04]  /*8b90*/  IMAD.HI.U32 R2, R0, -0x36f0255e, RZ ;  /* 0xc90fdaa200027827 */ /* 0x000fc800078e00ff */
[----:B------:R-:W-:-:S04]  /*8ba0*/  IMAD.WIDE.U32 R20, R3, -0x36f0255e, R20 ;  /* 0xc90fdaa203147825 */ /* 0x000fc800078e0014 */
[C---:B------:R-:W-:Y:S02]  /*8bb0*/  IMAD R7, R0.reuse, -0x36f0255e, RZ ;  /* 0xc90fdaa200077824 */ /* 0x040fe400078e02ff */
[----:B------:R-:W-:-:S04]  /*8bc0*/  IMAD.WIDE.U32 R20, P2, R0, 0x2168c235, R20 ;  /* 0x2168c23500147825 */ /* 0x000fc80007840014 */
[----:B------:R-:W-:Y:S01]  /*8bd0*/  IMAD.X R2, RZ, RZ, R2, P2 ;  /* 0x000000ffff027224 */ /* 0x000fe200010e0602 */
[----:B------:R-:W-:Y:S02]  /*8be0*/  IADD3 R7, P2, PT, R7, R21, RZ ;  /* 0x0000001507077210 */ /* 0x000fe40007f5e0ff */
[----:B------:R-:W-:Y:S02]  /*8bf0*/  IADD3.X RZ, P1, PT, R20, R20, RZ, P1, !PT ;  /* 0x0000001414ff7210 */ /* 0x000fe40000f3e4ff */
[C---:B------:R-:W-:Y:S01]  /*8c00*/  ISETP.GT.U32.AND P3, PT, R7.reuse, RZ, PT ;  /* 0x000000ff0700720c */ /* 0x040fe20003f64070 */
[----:B------:R-:W-:Y:S01]  /*8c10*/  IMAD.X R3, RZ, RZ, R2, P2 ;  /* 0x000000ffff037224 */ /* 0x000fe200010e0602 */
[----:B------:R-:W-:-:S04]  /*8c20*/  IADD3.X R2, P2, PT, R7, R7, RZ, P1, !PT ;  /* 0x0000000707027210 */ /* 0x000fc80000f5e4ff */
[C---:B------:R-:W-:Y:S01]  /*8c30*/  ISETP.GT.AND.EX P1, PT, R3.reuse, RZ, PT, P3 ;  /* 0x000000ff0300720c */ /* 0x040fe20003f24330 */
[----:B------:R-:W-:-:S03]  /*8c40*/  IMAD.X R0, R3, 0x1, R3, P2 ;  /* 0x0000000103007824 */ /* 0x000fc600010e0603 */
[----:B------:R-:W-:Y:S02]  /*8c50*/  SEL R2, R2, R7, P1 ;  /* 0x0000000702027207 */ /* 0x000fe40000800000 */
[----:B------:R-:W-:Y:S02]  /*8c60*/  SEL R0, R0, R3, P1 ;  /* 0x0000000300007207 */ /* 0x000fe40000800000 */
[----:B------:R-:W-:-:S05]  /*8c70*/  IADD3 R3, P2, PT, R2, 0x1, RZ ;  /* 0x0000000102037810 */ /* 0x000fca0007f5e0ff */
[----:B------:R-:W-:-:S05]  /*8c80*/  IMAD.X R0, RZ, RZ, R0, P2 ;  /* 0x000000ffff007224 */ /* 0x000fca00010e0600 */
[----:B------:R-:W-:-:S04]  /*8c90*/  SHF.R.U64 R3, R3, 0xa, R0 ;  /* 0x0000000a03037819 */ /* 0x000fc80000001200 */
[----:B------:R-:W-:Y:S02]  /*8ca0*/  IADD3 R7, P2, PT, R3, 0x1, RZ ;  /* 0x0000000103077810 */ /* 0x000fe40007f5e0ff */
[----:B------:R-:W-:Y:S02]  /*8cb0*/  SEL R3, RZ, 0xffffffff, !P1 ;  /* 0xffffffffff037807 */ /* 0x000fe40004800000 */
[----:B------:R-:W-:Y:S02]  /*8cc0*/  LEA.HI.X R0, R0, RZ, RZ, 0x16, P2 ;  /* 0x000000ff00007211 */ /* 0x000fe400010fb4ff */
[----:B------:R-:W-:Y:S01]  /*8cd0*/  LOP3.LUT P1, R6, R41, 0x80000000, RZ, 0xc0, !PT ;  /* 0x8000000029067812 */ /* 0x000fe2000782c0ff */
[----:B------:R-:W-:Y:S01]  /*8ce0*/  IMAD.IADD R3, R3, 0x1, -R8 ;  /* 0x0000000103037824 */ /* 0x000fe200078e0a08 */
[--C-:B------:R-:W-:Y:S02]  /*8cf0*/  SHF.R.U64 R7, R7, 0x1, R0.reuse ;  /* 0x0000000107077819 */ /* 0x100fe40000001200 */
[----:B------:R-:W-:Y:S01]  /*8d00*/  SHF.R.U32.HI R0, RZ, 0x1, R0 ;  /* 0x00000001ff007819 */ /* 0x000fe20000011600 */
[----:B------:R-:W-:Y:S01]  /*8d10*/  IMAD.SHL.U32 R3, R3, 0x100000, RZ ;  /* 0x0010000003037824 */ /* 0x000fe200078e00ff */
[----:B------:R-:W-:-:S02]  /*8d20*/  IADD3 R2, P2, P3, RZ, RZ, R7 ;  /* 0x000000ffff027210 */ /* 0x000fc40007b5e007 */
[----:B------:R-:W-:Y:S02]  /*8d30*/  @!P0 LOP3.LUT R6, R6, 0x80000000, RZ, 0x3c, !PT ;  /* 0x8000000006068812 */ /* 0x000fe400078e3cff */
[----:B------:R-:W-:-:S03]  /*8d40*/  IADD3.X R3, PT, PT, R3, 0x3fe00000, R0, P2, P3 ;  /* 0x3fe0000003037810 */ /* 0x000fc600017e6400 */
[----:B------:R-:W-:Y:S01]  /*8d50*/  @P1 IMAD.MOV R4, RZ, RZ, -R4 ;  /* 0x000000ffff041224 */ /* 0x000fe200078e0a04 */
[----:B------:R-:W-:-:S07]  /*8d60*/  LOP3.LUT R41, R3, R6, RZ, 0xfc, !PT ;  /* 0x0000000603297212 */ /* 0x000fce00078efcff */
.L_x_73:
[----:B------:R-:W-:Y:S02]  /*8d70*/  IMAD.MOV.U32 R3, RZ, RZ, R41 ;  /* 0x000000ffff037224 */ /* 0x000fe400078e0029 */
[----:B------:R-:W-:-:S04]  /*8d80*/  IMAD.MOV.U32 R41, RZ, RZ, 0x0 ;  /* 0x00000000ff297424 */ /* 0x000fc800078e00ff */
[----:B------:R-:W-:Y:S05]  /*8d90*/  RET.REL.NODEC R40 `(_Z15evaluate_kernelPPKdPdPS2_i) ;  /* 0xffffff7028987950 */ /* 0x000fea0003c3ffff */
.L_x_80:
[----:B------:R-:W-:-:S00]  /*8da0*/  BRA `(.L_x_80) ;  /* 0xfffffffc00fc7947 */ /* 0x000fc0000383ffff */
[----:B------:R-:W-:-:S00]  /*8db0*/  NOP ;  /* 0x0000000000007918 */ /* 0x000fc00000000000 */
        /* <DEDUP_REMOVED lines=12> */
.L_x_81:


//--------------------- .nv.global.init           --------------------------
	.section	.nv.global.init,"aw",@progbits
	.align	16
.nv.global.init:
	.type		__cudart_sin_cos_coeffs,@object
	.size		__cudart_sin_cos_coeffs,(__cudart_i2opi_d - __cudart_sin_cos_coeffs)
__cudart_sin_cos_coeffs:
        /*0000*/ 	.byte	0x46, 0xd2, 0xb0, 0x2c, 0xf1, 0xe5, 0x5a, 0xbe, 0x92, 0xe3, 0xac, 0x69, 0xe3, 0x1d, 0xc7, 0x3e
        /*0010*/ 	.byte	0xa1, 0x62, 0xdb, 0x19, 0xa0, 0x01, 0x2a, 0xbf, 0x18, 0x08, 0x11, 0x11, 0x11, 0x11, 0x81, 0x3f
        /*0020*/ 	.byte	0x54, 0x55, 0x55, 0x55, 0x55, 0x55, 0xc5, 0xbf, 0x00, 0x00, 0x00, 0x00, 0x00, 0x00, 0x00, 0x00
        /*0030*/ 	.byte	0x00, 0x00, 0x00, 0x00, 0x00, 0x00, 0x00, 0x00, 0x64, 0x81, 0xfd, 0x20, 0x83, 0xff, 0xa8, 0xbd
        /*0040*/ 	.byte	0x28, 0x85, 0xef, 0xc1, 0xa7, 0xee, 0x21, 0x3e, 0xd9, 0xe6, 0x06, 0x8e, 0x4f, 0x7e, 0x92, 0xbe
        /*0050*/ 	.byte	0xe9, 0xbc, 0xdd, 0x19, 0xa0, 0x01, 0xfa, 0x3e, 0x47, 0x5d, 0xc1, 0x16, 0x6c, 0xc1, 0x56, 0xbf
        /*0060*/ 	.byte	0x51, 0x55, 0x55, 0x55, 0x55, 0x55, 0xa5, 0x3f, 0x00, 0x00, 0x00, 0x00, 0x00, 0x00, 0xe0, 0xbf
        /*0070*/ 	.byte	0x00, 0x00, 0x00, 0x00, 0x00, 0x00, 0xf0, 0x3f, 0x00, 0x00, 0x00, 0x00, 0x00, 0x00, 0x00, 0x00
	.type		__cudart_i2opi_d,@object
	.size		__cudart_i2opi_d,(.L_3 - __cudart_i2opi_d)
__cudart_i2opi_d:
        /* <DEDUP_REMOVED lines=9> */
.L_3:


//--------------------- .nv.shared.reserved.0     --------------------------
	.section	.nv.shared.reserved.0,"aw",@nobits
	.weak		__nv_reservedSMEM_offset_0_alias
	.size		__nv_reservedSMEM_offset_0_alias, 0, 64
	.other		__nv_reservedSMEM_offset_0_alias,@"STO_CUDA_RESERVED_SHARED STV_DEFAULT"
__nv_reservedSMEM_offset_0_alias:
	.zero		0
	.zero		64


//--------------------- .nv.constant0._Z15evaluate_kernelPPKdPdPS2_i --------------------------
	.section	.nv.constant0._Z15evaluate_kernelPPKdPdPS2_i,"a",@progbits
	.sectionflags	@""
	.align	4
.nv.constant0._Z15evaluate_kernelPPKdPdPS2_i:
	.zero		924


//--------------------- SYMBOLS --------------------------

	.type		.nv.reservedSmem.offset0,@object
	.size		.nv.reservedSmem.offset0,0x4
